	.headerflags	@"EF_CUDA_TEXMODE_UNIFIED EF_CUDA_64BIT_ADDRESS EF_CUDA_ACCELERATORS EF_CUDA_SM90 EF_CUDA_VIRTUAL_SM(EF_CUDA_SM90)"
	.elftype	@"ET_EXEC"


//--------------------- .nv.info                  --------------------------
	.section	.nv.info,"",@"SHT_CUDA_INFO"
	.align	4


	//----- nvinfo : EIATTR_REGCOUNT
	.align		4
        /*0000*/ 	.byte	0x04, 0x2f
        /*0002*/ 	.short	(.L_1 - .L_0)
	.align		4
.L_0:
        /*0004*/ 	.word	index@(triton_poi_fused__unsafe_index_add_leaky_relu_mul_sub_33)
        /*0008*/ 	.word	0x0000002a


	//----- nvinfo : EIATTR_MIN_STACK_SIZE
	.align		4
.L_1:
        /*000c*/ 	.byte	0x04, 0x12
        /*000e*/ 	.short	(.L_3 - .L_2)
	.align		4
.L_2:
        /*0010*/ 	.word	index@(triton_poi_fused__unsafe_index_add_leaky_relu_mul_sub_33)
        /*0014*/ 	.word	0x00000000


	//----- nvinfo : EIATTR_FRAME_SIZE
	.align		4
.L_3:
        /*0018*/ 	.byte	0x04, 0x11
        /*001a*/ 	.short	(.L_5 - .L_4)
	.align		4
.L_4:
        /*001c*/ 	.word	index@(triton_poi_fused__unsafe_index_add_leaky_relu_mul_sub_33)
        /*0020*/ 	.word	0x00000000


	//----- nvinfo : EIATTR_MIN_STACK_SIZE
	.align		4
.L_5:
        /*0024*/ 	.byte	0x04, 0x12
        /*0026*/ 	.short	(.L_7 - .L_6)
	.align		4
.L_6:
        /*0028*/ 	.word	index@(triton_poi_fused__unsafe_index_add_leaky_relu_mul_sub_33)
        /*002c*/ 	.word	0x00000000
.L_7:


//--------------------- .nv.info.triton_poi_fused__unsafe_index_add_leaky_relu_mul_sub_33 --------------------------
	.section	.nv.info.triton_poi_fused__unsafe_index_add_leaky_relu_mul_sub_33,"",@"SHT_CUDA_INFO"
	.sectionflags	@""
	.align	4


	//----- nvinfo : EIATTR_CUDA_API_VERSION
	.align		4
        /*0000*/ 	.byte	0x04, 0x37
        /*0002*/ 	.short	(.L_9 - .L_8)
.L_8:
        /*0004*/ 	.word	0x0000007c


	//----- nvinfo : EIATTR_KPARAM_INFO
	.align		4
.L_9:
        /*0008*/ 	.byte	0x04, 0x17
        /*000a*/ 	.short	(.L_11 - .L_10)
.L_10:
        /*000c*/ 	.word	0x00000000
        /*0010*/ 	.short	0x0009
        /*0012*/ 	.short	0x0048
        /*0014*/ 	.byte	0x00, 0xf0, 0x11, 0x00


	//----- nvinfo : EIATTR_KPARAM_INFO
	.align		4
.L_11:
        /*0018*/ 	.byte	0x04, 0x17
        /*001a*/ 	.short	(.L_13 - .L_12)
.L_12:
        /*001c*/ 	.word	0x00000000
        /*0020*/ 	.short	0x0008
        /*0022*/ 	.short	0x0040
        /*0024*/ 	.byte	0x00, 0xf4, 0x21, 0x00


	//----- nvinfo : EIATTR_KPARAM_INFO
	.align		4
.L_13:
        /*0028*/ 	.byte	0x04, 0x17
        /*002a*/ 	.short	(.L_15 - .L_14)
.L_14:
        /*002c*/ 	.word	0x00000000
        /*0030*/ 	.short	0x0007
        /*0032*/ 	.short	0x0038
        /*0034*/ 	.byte	0x00, 0xf4, 0x21, 0x00


	//----- nvinfo : EIATTR_KPARAM_INFO
	.align		4
.L_15:
        /*0038*/ 	.byte	0x04, 0x17
        /*003a*/ 	.short	(.L_17 - .L_16)
.L_16:
        /*003c*/ 	.word	0x00000000
        /*0040*/ 	.short	0x0006
        /*0042*/ 	.short	0x0030
        /*0044*/ 	.byte	0x00, 0xf4, 0x21, 0x00


	//----- nvinfo : EIATTR_KPARAM_INFO
	.align		4
.L_17:
        /*0048*/ 	.byte	0x04, 0x17
        /*004a*/ 	.short	(.L_19 - .L_18)
.L_18:
        /*004c*/ 	.word	0x00000000
        /*0050*/ 	.short	0x0005
        /*0052*/ 	.short	0x0028
        /*0054*/ 	.byte	0x00, 0xf4, 0x21, 0x00


	//----- nvinfo : EIATTR_KPARAM_INFO
	.align		4
.L_19:
        /*0058*/ 	.byte	0x04, 0x17
        /*005a*/ 	.short	(.L_21 - .L_20)
.L_20:
        /*005c*/ 	.word	0x00000000
        /*0060*/ 	.short	0x0004
        /*0062*/ 	.short	0x0020
        /*0064*/ 	.byte	0x00, 0xf4, 0x21, 0x00


	//----- nvinfo : EIATTR_KPARAM_INFO
	.align		4
.L_21:
        /*0068*/ 	.byte	0x04, 0x17
        /*006a*/ 	.short	(.L_23 - .L_22)
.L_22:
        /*006c*/ 	.word	0x00000000
        /*0070*/ 	.short	0x0003
        /*0072*/ 	.short	0x0018
        /*0074*/ 	.byte	0x00, 0xf4, 0x21, 0x00


	//----- nvinfo : EIATTR_KPARAM_INFO
	.align		4
.L_23:
        /*0078*/ 	.byte	0x04, 0x17
        /*007a*/ 	.short	(.L_25 - .L_24)
.L_24:
        /*007c*/ 	.word	0x00000000
        /*0080*/ 	.short	0x0002
        /*0082*/ 	.short	0x0010
        /*0084*/ 	.byte	0x00, 0xf4, 0x21, 0x00


	//----- nvinfo : EIATTR_KPARAM_INFO
	.align		4
.L_25:
        /*0088*/ 	.byte	0x04, 0x17
        /*008a*/ 	.short	(.L_27 - .L_26)
.L_26:
        /*008c*/ 	.word	0x00000000
        /*0090*/ 	.short	0x0001
        /*0092*/ 	.short	0x0008
        /*0094*/ 	.byte	0x00, 0xf4, 0x21, 0x00


	//----- nvinfo : EIATTR_KPARAM_INFO
	.align		4
.L_27:
        /*0098*/ 	.byte	0x04, 0x17
        /*009a*/ 	.short	(.L_29 - .L_28)
.L_28:
        /*009c*/ 	.word	0x00000000
        /*00a0*/ 	.short	0x0000
        /*00a2*/ 	.short	0x0000
        /*00a4*/ 	.byte	0x00, 0xf4, 0x21, 0x00


	//----- nvinfo : EIATTR_SPARSE_MMA_MASK
	.align		4
.L_29:
        /*00a8*/ 	.byte	0x03, 0x50
        /*00aa*/ 	.short	0x0000


	//----- nvinfo : EIATTR_MAXREG_COUNT
	.align		4
        /*00ac*/ 	.byte	0x03, 0x1b
        /*00ae*/ 	.short	0x00ff


	//----- nvinfo : EIATTR_EXIT_INSTR_OFFSETS
	.align		4
        /*00b0*/ 	.byte	0x04, 0x1c
        /*00b2*/ 	.short	(.L_31 - .L_30)


	//   ....[0]....
.L_30:
        /*00b4*/ 	.word	0x000024d0


	//----- nvinfo : EIATTR_REQNTID
	.align		4
.L_31:
        /*00b8*/ 	.byte	0x04, 0x10
        /*00ba*/ 	.short	(.L_33 - .L_32)
.L_32:
        /*00bc*/ 	.word	0x00000080
        /*00c0*/ 	.word	0x00000001
        /*00c4*/ 	.word	0x00000001


	//----- nvinfo : EIATTR_CBANK_PARAM_SIZE
	.align		4
.L_33:
        /*00c8*/ 	.byte	0x03, 0x19
        /*00ca*/ 	.short	0x004c


	//----- nvinfo : EIATTR_PARAM_CBANK
	.align		4
        /*00cc*/ 	.byte	0x04, 0x0a
        /*00ce*/ 	.short	(.L_35 - .L_34)
	.align		4
.L_34:
        /*00d0*/ 	.word	index@(.nv.constant0.triton_poi_fused__unsafe_index_add_leaky_relu_mul_sub_33)
        /*00d4*/ 	.short	0x0210
        /*00d6*/ 	.short	0x004c


	//----- nvinfo : EIATTR_SW_WAR
	.align		4
.L_35:
        /*00d8*/ 	.byte	0x04, 0x36
        /*00da*/ 	.short	(.L_37 - .L_36)
.L_36:
        /*00dc*/ 	.word	0x00000008
.L_37:


//--------------------- .nv.callgraph             --------------------------
	.section	.nv.callgraph,"",@"SHT_CUDA_CALLGRAPH"
	.align	4
	.sectionentsize	8
	.align		4
        /*0000*/ 	.word	0x00000000
	.align		4
        /*0004*/ 	.word	0xffffffff
	.align		4
        /*0008*/ 	.word	0x00000000
	.align		4
        /*000c*/ 	.word	0xfffffffe
	.align		4
        /*0010*/ 	.word	0x00000000
	.align		4
        /*0014*/ 	.word	0xfffffffd
	.align		4
        /*0018*/ 	.word	0x00000000
	.align		4
        /*001c*/ 	.word	0xfffffffc


//--------------------- .text.triton_poi_fused__unsafe_index_add_leaky_relu_mul_sub_33 --------------------------
	.section	.text.triton_poi_fused__unsafe_index_add_leaky_relu_mul_sub_33,"ax",@progbits
	.align	128
        .global         triton_poi_fused__unsafe_index_add_leaky_relu_mul_sub_33
        .type           triton_poi_fused__unsafe_index_add_leaky_relu_mul_sub_33,@function
        .size           triton_poi_fused__unsafe_index_add_leaky_relu_mul_sub_33,(.L_x_1 - triton_poi_fused__unsafe_index_add_leaky_relu_mul_sub_33)
        .other          triton_poi_fused__unsafe_index_add_leaky_relu_mul_sub_33,@"STO_CUDA_ENTRY STV_DEFAULT"
triton_poi_fused__unsafe_index_add_leaky_relu_mul_sub_33:
.text.triton_poi_fused__unsafe_index_add_leaky_relu_mul_sub_33:
[----:B------:R-:W-:Y:S01]  /*0000*/  LDC R1, c[0x0][0x28] ;  /* 0x00000a00ff017b82 */ /* 0x000fe20000000800 */
[----:B------:R-:W1:Y:S07]  /*0010*/  S2R R0, SR_TID.X ;  /* 0x0000000000007919 */ /* 0x000e6e0000002100 */
[----:B------:R-:W2:Y:S01]  /*0020*/  LDC.64 R4, c[0x0][0x218] ;  /* 0x00008600ff047b82 */ /* 0x000ea20000000a00 */
[----:B------:R-:W-:Y:S01]  /*0030*/  ULDC.64 UR4, c[0x0][0x208] ;  /* 0x0000820000047ab9 */ /* 0x000fe20000000a00 */
[----:B------:R-:W-:Y:S01]  /*0040*/  ULDC.64 UR6, c[0x0][0x228] ;  /* 0x00008a0000067ab9 */ /* 0x000fe20000000a00 */
[----:B------:R-:W3:Y:S01]  /*0050*/  S2R R7, SR_CTAID.X ;  /* 0x0000000000077919 */ /* 0x000ee20000002500 */
[----:B------:R-:W-:-:S04]  /*0060*/  ULDC.64 UR8, c[0x0][0x230] ;  /* 0x00008c0000087ab9 */ /* 0x000fc80000000a00 */
[----:B------:R-:W4:Y:S08]  /*0070*/  LDC.64 R8, c[0x0][0x248] ;  /* 0x00009200ff087b82 */ /* 0x000f300000000a00 */
[----:B------:R-:W5:Y:S01]  /*0080*/  LDC.64 R36, c[0x0][0x220] ;  /* 0x00008800ff247b82 */ /* 0x000f620000000a00 */
[----:B-1----:R-:W-:Y:S01]  /*0090*/  IMAD.SHL.U32 R0, R0, 0x4, RZ ;  /* 0x0000000400007824 */ /* 0x002fe200078e00ff */
[----:B---3--:R-:W-:-:S04]  /*00a0*/  SHF.R.S32.HI R25, RZ, 0x15, R7 ;  /* 0x00000015ff197819 */ /* 0x008fc80000011407 */
[----:B------:R-:W-:Y:S02]  /*00b0*/  LOP3.LUT R0, R0, 0x1fc, RZ, 0xc0, !PT ;  /* 0x000001fc00007812 */ /* 0x000fe400078ec0ff */
[----:B------:R-:W-:-:S03]  /*00c0*/  SGXT R25, R25, 0x1 ;  /* 0x000000011919781a */ /* 0x000fc60000000200 */
[----:B------:R-:W-:-:S04]  /*00d0*/  IMAD R0, R7, 0x400, R0 ;  /* 0x0000040007007824 */ /* 0x000fc800078e0200 */
[----:B------:R-:W-:Y:S01]  /*00e0*/  VIADD R16, R0, 0x200 ;  /* 0x0000020000107836 */ /* 0x000fe20000000000 */
[----:B------:R-:W-:-:S04]  /*00f0*/  SHF.R.S32.HI R3, RZ, 0x1f, R0 ;  /* 0x0000001fff037819 */ /* 0x000fc80000011400 */
[----:B------:R-:W-:Y:S02]  /*0100*/  LEA.HI R6, R3, R0, RZ, 0x5 ;  /* 0x0000000003067211 */ /* 0x000fe400078f28ff */
[----:B------:R-:W-:Y:S02]  /*0110*/  LEA.HI R7, R25, R16, RZ, 0x5 ;  /* 0x0000001019077211 */ /* 0x000fe400078f28ff */
[----:B------:R-:W-:Y:S02]  /*0120*/  SHF.R.S32.HI R21, RZ, 0x5, R6 ;  /* 0x00000005ff157819 */ /* 0x000fe40000011406 */
[----:B------:R-:W-:Y:S02]  /*0130*/  SHF.R.S32.HI R7, RZ, 0x5, R7 ;  /* 0x00000005ff077819 */ /* 0x000fe40000011407 */
[----:B------:R-:W-:-:S04]  /*0140*/  LEA.HI R2, R21, R21, RZ, 0x5 ;  /* 0x0000001515027211 */ /* 0x000fc800078f28ff */
[----:B------:R-:W-:Y:S02]  /*0150*/  LOP3.LUT R2, R2, 0xffffffe0, RZ, 0xc0, !PT ;  /* 0xffffffe002027812 */ /* 0x000fe400078ec0ff */
[----:B------:R-:W-:-:S03]  /*0160*/  LEA.HI R10, R7, R7, RZ, 0x5 ;  /* 0x00000007070a7211 */ /* 0x000fc600078f28ff */
[----:B------:R-:W-:Y:S01]  /*0170*/  IMAD.IADD R21, R21, 0x1, -R2 ;  /* 0x0000000115157824 */ /* 0x000fe200078e0a02 */
[----:B------:R-:W-:-:S03]  /*0180*/  LOP3.LUT R10, R10, 0xffffffe0, RZ, 0xc0, !PT ;  /* 0xffffffe00a0a7812 */ /* 0x000fc600078ec0ff */
[----:B--2---:R-:W-:Y:S01]  /*0190*/  IMAD.WIDE R2, R21, 0x8, R4 ;  /* 0x0000000815027825 */ /* 0x004fe200078e0204 */
[----:B------:R-:W-:-:S03]  /*01a0*/  LOP3.LUT R11, R6, 0xffffffe0, RZ, 0xc0, !PT ;  /* 0xffffffe0060b7812 */ /* 0x000fc600078ec0ff */
[----:B------:R-:W-:Y:S02]  /*01b0*/  IMAD.IADD R30, R7, 0x1, -R10 ;  /* 0x00000001071e7824 */ /* 0x000fe400078e0a0a */
[----:B------:R-:W2:Y:S01]  /*01c0*/  LDG.E.EL.64 R2, desc[UR4][R2.64] ;  /* 0x0000000402027981 */ /* 0x000ea2000c2e1b00 */
[----:B------:R-:W-:Y:S02]  /*01d0*/  IMAD.IADD R10, R0, 0x1, -R11 ;  /* 0x00000001000a7824 */ /* 0x000fe400078e0a0b */
[----:B------:R-:W-:-:S04]  /*01e0*/  IMAD.WIDE R14, R30, 0x8, R4 ;  /* 0x000000081e0e7825 */ /* 0x000fc800078e0204 */
[----:B----4-:R-:W-:Y:S02]  /*01f0*/  IMAD.WIDE R12, R21, 0x8, R8 ;  /* 0x00000008150c7825 */ /* 0x010fe400078e0208 */
[----:B------:R-:W3:Y:S02]  /*0200*/  LDG.E.EL.64 R14, desc[UR4][R14.64] ;  /* 0x000000040e0e7981 */ /* 0x000ee4000c2e1b00 */
[----:B-----5:R-:W-:Y:S02]  /*0210*/  IMAD.WIDE R4, R10, 0x8, R36 ;  /* 0x000000080a047825 */ /* 0x020fe400078e0224 */
[----:B------:R-:W4:Y:S04]  /*0220*/  LDG.E.EL.64 R12, desc[UR4][R12.64] ;  /* 0x000000040c0c7981 */ /* 0x000f28000c2e1b00 */
[----:B------:R-:W5:Y:S01]  /*0230*/  LDG.E.EL.128 R4, desc[UR4][R4.64] ;  /* 0x0000000404047981 */ /* 0x000f62000c2e1d00 */
[----:B------:R-:W-:-:S06]  /*0240*/  IMAD.WIDE R8, R30, 0x8, R8 ;  /* 0x000000081e087825 */ /* 0x000fcc00078e0208 */
[----:B------:R-:W5:Y:S01]  /*0250*/  LDG.E.EL.64 R8, desc[UR4][R8.64] ;  /* 0x0000000408087981 */ /* 0x000f62000c2e1b00 */
[----:B------:R-:W-:-:S04]  /*0260*/  LEA.HI R11, R25, R0, RZ, 0xa ;  /* 0x00000000190b7211 */ /* 0x000fc800078f50ff */
[----:B------:R-:W-:-:S05]  /*0270*/  SHF.R.S32.HI R11, RZ, 0xa, R11 ;  /* 0x0000000aff0b7819 */ /* 0x000fca000001140b */
[----:B------:R-:W-:Y:S01]  /*0280*/  IMAD.SHL.U32 R22, R11, 0x100, RZ ;  /* 0x000001000b167824 */ /* 0x000fe200078e00ff */
[----:B------:R-:W-:-:S04]  /*0290*/  LEA.HI R16, R25, R16, RZ, 0xa ;  /* 0x0000001019107211 */ /* 0x000fc800078f50ff */
[----:B------:R-:W-:-:S05]  /*02a0*/  SHF.R.S32.HI R16, RZ, 0xa, R16 ;  /* 0x0000000aff107819 */ /* 0x000fca0000011410 */
[----:B------:R-:W-:Y:S01]  /*02b0*/  IMAD.SHL.U32 R20, R16, 0x100, RZ ;  /* 0x0000010010147824 */ /* 0x000fe200078e00ff */
[----:B--2---:R-:W-:-:S04]  /*02c0*/  SHF.R.U32.HI R17, RZ, 0x1b, R3 ;  /* 0x0000001bff117819 */ /* 0x004fc80000011603 */
[----:B------:R-:W-:-:S04]  /*02d0*/  LOP3.LUT R17, R17, 0x10, RZ, 0xc0, !PT ;  /* 0x0000001011117812 */ /* 0x000fc800078ec0ff */
[----:B------:R-:W-:Y:S02]  /*02e0*/  IADD3 R18, P0, R2, R17, RZ ;  /* 0x0000001102127210 */ /* 0x000fe40007f1e0ff */
[----:B---3--:R-:W-:Y:S02]  /*02f0*/  SHF.R.U32.HI R27, RZ, 0x1b, R15 ;  /* 0x0000001bff1b7819 */ /* 0x008fe4000001160f */
[----:B----4-:R-:W-:Y:S01]  /*0300*/  SHF.R.U32.HI R11, RZ, 0x1b, R13 ;  /* 0x0000001bff0b7819 */ /* 0x010fe2000001160d */
[----:B------:R-:W-:Y:S01]  /*0310*/  IMAD.X R3, RZ, RZ, R3, P0 ;  /* 0x000000ffff037224 */ /* 0x000fe200000e0603 */
[----:B------:R-:W-:Y:S02]  /*0320*/  SHF.R.S32.HI R17, RZ, 0x1f, R22 ;  /* 0x0000001fff117819 */ /* 0x000fe40000011416 */
[----:B-----5:R-:W-:Y:S02]  /*0330*/  SHF.R.U32.HI R19, RZ, 0x1b, R5 ;  /* 0x0000001bff137819 */ /* 0x020fe40000011605 */
[----:B------:R-:W-:-:S02]  /*0340*/  LEA R2, P0, R18, R22, 0x4 ;  /* 0x0000001612027211 */ /* 0x000fc400078020ff */
[----:B------:R-:W-:Y:S02]  /*0350*/  LOP3.LUT R27, R27, 0x10, RZ, 0xc0, !PT ;  /* 0x000000101b1b7812 */ /* 0x000fe400078ec0ff */
[----:B------:R-:W-:Y:S02]  /*0360*/  LOP3.LUT R11, R11, 0x10, RZ, 0xc0, !PT ;  /* 0x000000100b0b7812 */ /* 0x000fe400078ec0ff */
[----:B------:R-:W-:Y:S02]  /*0370*/  LOP3.LUT R19, R19, 0x10, RZ, 0xc0, !PT ;  /* 0x0000001013137812 */ /* 0x000fe400078ec0ff */
[----:B------:R-:W-:Y:S02]  /*0380*/  LEA.HI.X R3, R18, R17, R3, 0x4, P0 ;  /* 0x0000001112037211 */ /* 0x000fe400000f2403 */
[----:B------:R-:W-:Y:S02]  /*0390*/  IADD3 R27, P0, R14, R27, RZ ;  /* 0x0000001b0e1b7210 */ /* 0x000fe40007f1e0ff */
[----:B------:R-:W-:-:S02]  /*03a0*/  IADD3 R12, P2, R12, R11, RZ ;  /* 0x0000000b0c0c7210 */ /* 0x000fc40007f5e0ff */
[----:B------:R-:W-:Y:S01]  /*03b0*/  IADD3 R11, P1, R4, R19, RZ ;  /* 0x00000013040b7210 */ /* 0x000fe20007f3e0ff */
[----:B------:R-:W-:Y:S02]  /*03c0*/  IMAD.X R24, RZ, RZ, R15, P0 ;  /* 0x000000ffff187224 */ /* 0x000fe400000e060f */
[----:B------:R-:W-:Y:S01]  /*03d0*/  IMAD.X R13, RZ, RZ, R13, P2 ;  /* 0x000000ffff0d7224 */ /* 0x000fe200010e060d */
[----:B------:R-:W-:Y:S01]  /*03e0*/  LEA R22, P2, R12, R22, 0x4 ;  /* 0x000000160c167211 */ /* 0x000fe200078420ff */
[----:B------:R-:W-:Y:S01]  /*03f0*/  IMAD.X R29, RZ, RZ, R5, P1 ;  /* 0x000000ffff1d7224 */ /* 0x000fe200008e0605 */
[----:B------:R-:W-:Y:S02]  /*0400*/  IADD3 R14, P0, R2, R11, RZ ;  /* 0x0000000b020e7210 */ /* 0x000fe40007f1e0ff */
[----:B------:R-:W-:Y:S02]  /*0410*/  SHF.R.S32.HI R4, RZ, 0x1f, R20 ;  /* 0x0000001fff047819 */ /* 0x000fe40000011414 */
[----:B------:R-:W-:-:S02]  /*0420*/  LEA R23, P1, R27, R20, 0x4 ;  /* 0x000000141b177211 */ /* 0x000fc400078220ff */
[----:B------:R-:W-:Y:S01]  /*0430*/  LEA.HI.X R5, R12, R17, R13, 0x4, P2 ;  /* 0x000000110c057211 */ /* 0x000fe200010f240d */
[----:B------:R-:W-:Y:S01]  /*0440*/  IMAD.X R13, R3, 0x1, R29, P0 ;  /* 0x00000001030d7824 */ /* 0x000fe200000e061d */
[----:B------:R-:W-:Y:S01]  /*0450*/  LEA.HI.X R24, R27, R4, R24, 0x4, P1 ;  /* 0x000000041b187211 */ /* 0x000fe200008f2418 */
[C---:B------:R-:W-:Y:S01]  /*0460*/  IMAD.SHL.U32 R32, R14.reuse, 0x4, RZ ;  /* 0x000000040e207824 */ /* 0x040fe200078e00ff */
[----:B------:R-:W-:Y:S01]  /*0470*/  IADD3 R12, P0, R23, R11, RZ ;  /* 0x0000000b170c7210 */ /* 0x000fe20007f1e0ff */
[----:B------:R-:W1:Y:S01]  /*0480*/  LDC.64 R16, c[0x0][0x238] ;  /* 0x00008e00ff107b82 */ /* 0x000e620000000a00 */
[----:B------:R-:W-:Y:S02]  /*0490*/  SHF.L.U64.HI R14, R14, 0x2, R13 ;  /* 0x000000020e0e7819 */ /* 0x000fe4000001020d */
[----:B------:R-:W-:Y:S01]  /*04a0*/  IADD3 R34, P1, R32, UR6, RZ ;  /* 0x0000000620227c10 */ /* 0x000fe2000ff3e0ff */
[----:B------:R-:W-:Y:S01]  /*04b0*/  IMAD.X R13, R24, 0x1, R29, P0 ;  /* 0x00000001180d7824 */ /* 0x000fe200000e061d */
[----:B------:R-:W-:-:S02]  /*04c0*/  IADD3 R32, P0, R32, UR8, RZ ;  /* 0x0000000820207c10 */ /* 0x000fc4000ff1e0ff */
[----:B------:R-:W-:Y:S02]  /*04d0*/  IADD3.X R35, R14, UR7, RZ, P1, !PT ;  /* 0x000000070e237c10 */ /* 0x000fe40008ffe4ff */
[C---:B------:R-:W-:Y:S01]  /*04e0*/  SHF.L.U64.HI R13, R12.reuse, 0x2, R13 ;  /* 0x000000020c0d7819 */ /* 0x040fe2000001020d */
[----:B------:R-:W-:Y:S01]  /*04f0*/  IMAD.SHL.U32 R12, R12, 0x4, RZ ;  /* 0x000000040c0c7824 */ /* 0x000fe200078e00ff */
[----:B------:R-:W-:Y:S01]  /*0500*/  IADD3 R18, P1, R22, R11, RZ ;  /* 0x0000000b16127210 */ /* 0x000fe20007f3e0ff */
[----:B------:R-:W2:Y:S01]  /*0510*/  LDG.E.EL R27, desc[UR4][R34.64] ;  /* 0x00000004221b7981 */ /* 0x000ea2000c2e1900 */
[----:B------:R-:W-:Y:S02]  /*0520*/  IADD3.X R33, R14, UR9, RZ, P0, !PT ;  /* 0x000000090e217c10 */ /* 0x000fe400087fe4ff */
[----:B------:R-:W-:Y:S01]  /*0530*/  IADD3 R14, P0, R12, UR6, RZ ;  /* 0x000000060c0e7c10 */ /* 0x000fe2000ff1e0ff */
[----:B------:R-:W-:Y:S01]  /*0540*/  IMAD.X R19, R5, 0x1, R29, P1 ;  /* 0x0000000105137824 */ /* 0x000fe200008e061d */
[----:B------:R-:W-:Y:S01]  /*0550*/  IADD3 R12, P1, R12, UR8, RZ ;  /* 0x000000080c0c7c10 */ /* 0x000fe2000ff3e0ff */
[----:B------:R-:W3:Y:S01]  /*0560*/  LDG.E.EL R32, desc[UR4][R32.64] ;  /* 0x0000000420207981 */ /* 0x000ee2000c2e1900 */
[----:B------:R-:W-:-:S02]  /*0570*/  IADD3.X R15, R13, UR7, RZ, P0, !PT ;  /* 0x000000070d0f7c10 */ /* 0x000fc400087fe4ff */
[C---:B------:R-:W-:Y:S01]  /*0580*/  SHF.L.U64.HI R19, R18.reuse, 0x2, R19 ;  /* 0x0000000212137819 */ /* 0x040fe20000010213 */
[----:B------:R-:W-:Y:S01]  /*0590*/  IMAD.SHL.U32 R18, R18, 0x4, RZ ;  /* 0x0000000412127824 */ /* 0x000fe200078e00ff */
[----:B------:R-:W-:Y:S01]  /*05a0*/  IADD3.X R13, R13, UR9, RZ, P1, !PT ;  /* 0x000000090d0d7c10 */ /* 0x000fe20008ffe4ff */
[----:B------:R4:W5:Y:S04]  /*05b0*/  LDG.E.EL R26, desc[UR4][R14.64] ;  /* 0x000000040e1a7981 */ /* 0x000968000c2e1900 */
[----:B------:R1:W3:Y:S01]  /*05c0*/  LDG.E.EL R31, desc[UR4][R12.64] ;  /* 0x000000040c1f7981 */ /* 0x0002e2000c2e1900 */
[----:B0---4-:R-:W-:-:S04]  /*05d0*/  IADD3 R14, P0, R18, UR6, RZ ;  /* 0x00000006120e7c10 */ /* 0x011fc8000ff1e0ff */
[----:B------:R-:W-:Y:S01]  /*05e0*/  IADD3.X R15, R19, UR7, RZ, P0, !PT ;  /* 0x00000007130f7c10 */ /* 0x000fe200087fe4ff */
[----:B-1----:R-:W-:-:S04]  /*05f0*/  IMAD.WIDE R12, R10, 0x8, R16 ;  /* 0x000000080a0c7825 */ /* 0x002fc800078e0210 */
[----:B------:R-:W4:Y:S04]  /*0600*/  LDG.E.EL R28, desc[UR4][R14.64] ;  /* 0x000000040e1c7981 */ /* 0x000f28000c2e1900 */
[----:B------:R-:W4:Y:S01]  /*0610*/  LDG.E.EL.128 R12, desc[UR4][R12.64] ;  /* 0x000000040c0c7981 */ /* 0x000f22000c2e1d00 */
[----:B------:R-:W-:Y:S02]  /*0620*/  IADD3 R18, P0, R18, UR8, RZ ;  /* 0x0000000812127c10 */ /* 0x000fe4000ff1e0ff */
[----:B------:R-:W-:Y:S02]  /*0630*/  SHF.R.U32.HI R35, RZ, 0x1b, R9 ;  /* 0x0000001bff237819 */ /* 0x000fe40000011609 */
[----:B------:R-:W-:Y:S02]  /*0640*/  IADD3.X R19, R19, UR9, RZ, P0, !PT ;  /* 0x0000000913137c10 */ /* 0x000fe400087fe4ff */
[----:B------:R-:W-:-:S03]  /*0650*/  LOP3.LUT R35, R35, 0x10, RZ, 0xc0, !PT ;  /* 0x0000001023237812 */ /* 0x000fc600078ec0ff */
[----:B------:R-:W4:Y:S01]  /*0660*/  LDG.E.EL R33, desc[UR4][R18.64] ;  /* 0x0000000412217981 */ /* 0x000f22000c2e1900 */
[----:B------:R-:W-:-:S05]  /*0670*/  IADD3 R35, P0, R8, R35, RZ ;  /* 0x0000002308237210 */ /* 0x000fca0007f1e0ff */
[----:B------:R-:W-:Y:S01]  /*0680*/  IMAD.X R8, RZ, RZ, R9, P0 ;  /* 0x000000ffff087224 */ /* 0x000fe200000e0609 */
[----:B------:R-:W-:-:S04]  /*0690*/  LEA R20, P0, R35, R20, 0x4 ;  /* 0x0000001423147211 */ /* 0x000fc800078020ff */
[----:B------:R-:W-:Y:S02]  /*06a0*/  LEA.HI.X R4, R35, R4, R8, 0x4, P0 ;  /* 0x0000000423047211 */ /* 0x000fe400000f2408 */
[----:B------:R-:W-:-:S05]  /*06b0*/  IADD3 R8, P0, R20, R11, RZ ;  /* 0x0000000b14087210 */ /* 0x000fca0007f1e0ff */
[----:B------:R-:W-:Y:S02]  /*06c0*/  IMAD.X R29, R4, 0x1, R29, P0 ;  /* 0x00000001041d7824 */ /* 0x000fe400000e061d */
[----:B------:R-:W-:-:S03]  /*06d0*/  IMAD.SHL.U32 R11, R8, 0x4, RZ ;  /* 0x00000004080b7824 */ /* 0x000fc600078e00ff */
[----:B------:R-:W-:Y:S02]  /*06e0*/  SHF.L.U64.HI R29, R8, 0x2, R29 ;  /* 0x00000002081d7819 */ /* 0x000fe4000001021d */
[----:B------:R-:W-:-:S04]  /*06f0*/  IADD3 R8, P0, R11, UR6, RZ ;  /* 0x000000060b087c10 */ /* 0x000fc8000ff1e0ff */
[----:B------:R-:W-:-:S05]  /*0700*/  IADD3.X R9, R29, UR7, RZ, P0, !PT ;  /* 0x000000071d097c10 */ /* 0x000fca00087fe4ff */
[----:B------:R0:W4:Y:S02]  /*0710*/  LDG.E.EL R19, desc[UR4][R8.64] ;  /* 0x0000000408137981 */ /* 0x000124000c2e1900 */
[----:B0-----:R-:W-:-:S04]  /*0720*/  IADD3 R8, P0, R11, UR8, RZ ;  /* 0x000000080b087c10 */ /* 0x001fc8000ff1e0ff */
[----:B------:R-:W-:-:S05]  /*0730*/  IADD3.X R9, R29, UR9, RZ, P0, !PT ;  /* 0x000000091d097c10 */ /* 0x000fca00087fe4ff */
[----:B------:R0:W4:Y:S01]  /*0740*/  LDG.E.EL R11, desc[UR4][R8.64] ;  /* 0x00000004080b7981 */ /* 0x000122000c2e1900 */
[----:B------:R-:W-:-:S05]  /*0750*/  VIADD R18, R0, 0x2 ;  /* 0x0000000200127836 */ /* 0x000fca0000000000 */
[----:B------:R-:W-:-:S04]  /*0760*/  LEA.HI R25, R25, R18, RZ, 0x5 ;  /* 0x0000001219197211 */ /* 0x000fc800078f28ff */
[----:B------:R-:W-:-:S05]  /*0770*/  LOP3.LUT R25, R25, 0xffffffe0, RZ, 0xc0, !PT ;  /* 0xffffffe019197812 */ /* 0x000fca00078ec0ff */
[----:B------:R-:W-:Y:S01]  /*0780*/  IMAD.IADD R29, R18, 0x1, -R25 ;  /* 0x00000001121d7824 */ /* 0x000fe200078e0a19 */
[----:B--2---:R-:W-:-:S13]  /*0790*/  FSETP.GT.AND P0, PT, R27, RZ, PT ;  /* 0x000000ff1b00720b */ /* 0x004fda0003f04000 */
[----:B------:R-:W-:Y:S01]  /*07a0*/  @!P0 FMUL R27, R27, 0.20000000298023223877 ;  /* 0x3e4ccccd1b1b8820 */ /* 0x000fe20000400000 */
[----:B-----5:R-:W-:-:S03]  /*07b0*/  FSETP.GT.AND P2, PT, R26, RZ, PT ;  /* 0x000000ff1a00720b */ /* 0x020fc60003f44000 */
[----:B---3--:R-:W-:Y:S01]  /*07c0*/  FADD R27, R32, R27 ;  /* 0x0000001b201b7221 */ /* 0x008fe20000000000 */
[----:B----4-:R-:W-:Y:S02]  /*07d0*/  FSETP.GT.AND P1, PT, R28, RZ, PT ;  /* 0x000000ff1c00720b */ /* 0x010fe40003f24000 */
[----:B------:R-:W-:-:S04]  /*07e0*/  SHF.R.U32.HI R35, RZ, 0x1b, R13 ;  /* 0x0000001bff237819 */ /* 0x000fc8000001160d */
[----:B------:R-:W-:-:S04]  /*07f0*/  LOP3.LUT R35, R35, 0x10, RZ, 0xc0, !PT ;  /* 0x0000001023237812 */ /* 0x000fc800078ec0ff */
[----:B------:R-:W-:-:S04]  /*0800*/  IADD3 R18, P3, R12, R35, RZ ;  /* 0x000000230c127210 */ /* 0x000fc80007f7e0ff */
[----:B------:R-:W-:Y:S01]  /*0810*/  IADD3 R12, P0, R18, R2, RZ ;  /* 0x00000002120c7210 */ /* 0x000fe20007f1e0ff */
[----:B------:R-:W-:-:S04]  /*0820*/  IMAD.X R25, RZ, RZ, R13, P3 ;  /* 0x000000ffff197224 */ /* 0x000fc800018e060d */
[----:B------:R-:W-:Y:S02]  /*0830*/  IMAD.SHL.U32 R32, R12, 0x4, RZ ;  /* 0x000000040c207824 */ /* 0x000fe400078e00ff */
[----:B0-----:R-:W-:Y:S02]  /*0840*/  IMAD.X R9, R25, 0x1, R3, P0 ;  /* 0x0000000119097824 */ /* 0x001fe400000e0603 */
[----:B------:R-:W-:Y:S01]  /*0850*/  @!P1 FMUL R28, R28, 0.20000000298023223877 ;  /* 0x3e4ccccd1c1c9820 */ /* 0x000fe20000400000 */
[----:B------:R-:W-:Y:S02]  /*0860*/  IADD3 R8, P0, R32, UR6, RZ ;  /* 0x0000000620087c10 */ /* 0x000fe4000ff1e0ff */
[----:B------:R-:W-:Y:S02]  /*0870*/  SHF.L.U64.HI R12, R12, 0x2, R9 ;  /* 0x000000020c0c7819 */ /* 0x000fe40000010209 */
[----:B------:R-:W-:Y:S01]  /*0880*/  IADD3 R32, P1, R32, UR8, RZ ;  /* 0x0000000820207c10 */ /* 0x000fe2000ff3e0ff */
[----:B------:R-:W-:Y:S01]  /*0890*/  FADD R28, R33, R28 ;  /* 0x0000001c211c7221 */ /* 0x000fe20000000000 */
[----:B------:R-:W-:-:S02]  /*08a0*/  IADD3.X R9, R12, UR7, RZ, P0, !PT ;  /* 0x000000070c097c10 */ /* 0x000fc400087fe4ff */
[----:B------:R-:W-:Y:S02]  /*08b0*/  IADD3.X R33, R12, UR9, RZ, P1, !PT ;  /* 0x000000090c217c10 */ /* 0x000fe40008ffe4ff */
[----:B------:R-:W-:Y:S01]  /*08c0*/  IADD3 R12, P0, R22, R18, RZ ;  /* 0x00000012160c7210 */ /* 0x000fe20007f1e0ff */
[----:B------:R-:W-:Y:S02]  /*08d0*/  @!P2 FMUL R26, R26, 0.20000000298023223877 ;  /* 0x3e4ccccd1a1aa820 */ /* 0x000fe40000400000 */
[----:B------:R-:W2:Y:S02]  /*08e0*/  LDG.E.EL R32, desc[UR4][R32.64] ;  /* 0x0000000420207981 */ /* 0x000ea4000c2e1900 */
[----:B------:R-:W-:Y:S02]  /*08f0*/  IMAD.X R13, R5, 0x1, R25, P0 ;  /* 0x00000001050d7824 */ /* 0x000fe400000e0619 */
[----:B------:R-:W-:Y:S02]  /*0900*/  IMAD.SHL.U32 R34, R12, 0x4, RZ ;  /* 0x000000040c227824 */ /* 0x000fe400078e00ff */
[----:B------:R-:W-:-:S02]  /*0910*/  FADD R26, R31, R26 ;  /* 0x0000001a1f1a7221 */ /* 0x000fc40000000000 */
[----:B------:R0:W3:Y:S01]  /*0920*/  LDG.E.EL R31, desc[UR4][R8.64] ;  /* 0x00000004081f7981 */ /* 0x0000e2000c2e1900 */
[----:B------:R-:W-:Y:S02]  /*0930*/  SHF.L.U64.HI R12, R12, 0x2, R13 ;  /* 0x000000020c0c7819 */ /* 0x000fe4000001020d */
[----:B0-----:R-:W-:-:S04]  /*0940*/  IADD3 R8, P0, R34, UR6, RZ ;  /* 0x0000000622087c10 */ /* 0x001fc8000ff1e0ff */
[----:B------:R-:W-:-:S05]  /*0950*/  IADD3.X R9, R12, UR7, RZ, P0, !PT ;  /* 0x000000070c097c10 */ /* 0x000fca00087fe4ff */
[----:B------:R0:W4:Y:S02]  /*0960*/  LDG.E.EL R33, desc[UR4][R8.64] ;  /* 0x0000000408217981 */ /* 0x000124000c2e1900 */
[----:B0-----:R-:W0:Y:S01]  /*0970*/  LDC.64 R8, c[0x0][0x240] ;  /* 0x00009000ff087b82 */ /* 0x001e220000000a00 */
[----:B------:R-:W-:Y:S02]  /*0980*/  IADD3 R34, P1, R34, UR8, RZ ;  /* 0x0000000822227c10 */ /* 0x000fe4000ff3e0ff */
[----:B------:R-:W-:Y:S02]  /*0990*/  FSETP.GT.AND P0, PT, R19, RZ, PT ;  /* 0x000000ff1300720b */ /* 0x000fe40003f04000 */
[----:B------:R-:W-:-:S05]  /*09a0*/  IADD3.X R35, R12, UR9, RZ, P1, !PT ;  /* 0x000000090c237c10 */ /* 0x000fca0008ffe4ff */
[----:B------:R-:W5:Y:S06]  /*09b0*/  LDG.E.EL R34, desc[UR4][R34.64] ;  /* 0x0000000422227981 */ /* 0x000f6c000c2e1900 */
[----:B------:R-:W-:Y:S01]  /*09c0*/  @!P0 FMUL R19, R19, 0.20000000298023223877 ;  /* 0x3e4ccccd13138820 */ /* 0x000fe20000400000 */
[----:B0-----:R-:W-:-:S04]  /*09d0*/  IMAD.WIDE R8, R10, 0x4, R8 ;  /* 0x000000040a087825 */ /* 0x001fc800078e0208 */
[----:B------:R-:W-:Y:S02]  /*09e0*/  FADD R19, R11, R19 ;  /* 0x000000130b137221 */ /* 0x000fe40000000000 */
[----:B------:R-:W5:Y:S01]  /*09f0*/  LDG.E.EL.128 R8, desc[UR4][R8.64] ;  /* 0x0000000408087981 */ /* 0x000f62000c2e1d00 */
[C---:B------:R-:W-:Y:S02]  /*0a00*/  IMAD.WIDE R12, R29.reuse, 0x8, R36 ;  /* 0x000000081d0c7825 */ /* 0x040fe400078e0224 */
[----:B------:R-:W0:Y:S02]  /*0a10*/  LDC.64 R36, c[0x0][0x250] ;  /* 0x00009400ff247b82 */ /* 0x000e240000000a00 */
[----:B------:R-:W-:-:S04]  /*0a20*/  IMAD.WIDE R16, R29, 0x8, R16 ;  /* 0x000000081d107825 */ /* 0x000fc800078e0210 */
[----:B0-----:R-:W-:-:S05]  /*0a30*/  IMAD.WIDE R38, R21, 0x4, R36 ;  /* 0x0000000415267825 */ /* 0x001fca00078e0224 */
[----:B------:R-:W5:Y:S01]  /*0a40*/  LDG.E.EL R21, desc[UR4][R38.64] ;  /* 0x0000000426157981 */ /* 0x000f62000c2e1900 */
[----:B---3--:R-:W-:-:S13]  /*0a50*/  FSETP.GT.AND P0, PT, R31, RZ, PT ;  /* 0x000000ff1f00720b */ /* 0x008fda0003f04000 */
[----:B------:R-:W-:Y:S01]  /*0a60*/  @!P0 FMUL R31, R31, 0.20000000298023223877 ;  /* 0x3e4ccccd1f1f8820 */ /* 0x000fe20000400000 */
[----:B----4-:R-:W-:-:S03]  /*0a70*/  FSETP.GT.AND P0, PT, R33, RZ, PT ;  /* 0x000000ff2100720b */ /* 0x010fc60003f04000 */
[----:B--2---:R-:W-:-:S10]  /*0a80*/  FADD R32, R32, R31 ;  /* 0x0000001f20207221 */ /* 0x004fd40000000000 */
[----:B------:R-:W-:-:S04]  /*0a90*/  @!P0 FMUL R33, R33, 0.20000000298023223877 ;  /* 0x3e4ccccd21218820 */ /* 0x000fc80000400000 */
[----:B-----5:R-:W-:-:S04]  /*0aa0*/  FADD R34, R34, R33 ;  /* 0x0000002122227221 */ /* 0x020fc80000000000 */
[----:B------:R-:W-:Y:S01]  /*0ab0*/  FADD R29, -R28, R34 ;  /* 0x000000221c1d7221 */ /* 0x000fe20000000100 */
[----:B------:R-:W-:Y:S01]  /*0ac0*/  IADD3 R34, P0, R18, R23, RZ ;  /* 0x0000001712227210 */ /* 0x000fe20007f1e0ff */
[----:B------:R-:W-:-:S04]  /*0ad0*/  FADD R32, -R27, R32 ;  /* 0x000000201b207221 */ /* 0x000fc80000000100 */
[----:B------:R-:W-:Y:S02]  /*0ae0*/  IMAD.SHL.U32 R35, R34, 0x4, RZ ;  /* 0x0000000422237824 */ /* 0x000fe400078e00ff */
[C---:B------:R-:W-:Y:S01]  /*0af0*/  FFMA R28, R8.reuse, R29, R28 ;  /* 0x0000001d081c7223 */ /* 0x040fe2000000001c */
[----:B------:R-:W-:Y:S02]  /*0b00*/  IMAD.X R29, R25, 0x1, R24, P0 ;  /* 0x00000001191d7824 */ /* 0x000fe400000e0618 */
[----:B------:R-:W-:Y:S01]  /*0b10*/  FFMA R27, R8, R32, R27 ;  /* 0x00000020081b7223 */ /* 0x000fe2000000001b */
[----:B------:R-:W-:Y:S02]  /*0b20*/  IADD3 R32, P0, R35, UR6, RZ ;  /* 0x0000000623207c10 */ /* 0x000fe4000ff1e0ff */
[----:B------:R-:W-:-:S04]  /*0b30*/  SHF.L.U64.HI R34, R34, 0x2, R29 ;  /* 0x0000000222227819 */ /* 0x000fc8000001021d */
[----:B------:R-:W-:Y:S01]  /*0b40*/  IADD3.X R33, R34, UR7, RZ, P0, !PT ;  /* 0x0000000722217c10 */ /* 0x000fe200087fe4ff */
[----:B------:R-:W-:Y:S01]  /*0b50*/  IMAD.WIDE R30, R30, 0x4, R36 ;  /* 0x000000041e1e7825 */ /* 0x000fe200078e0224 */
[----:B------:R-:W-:-:S03]  /*0b60*/  IADD3 R36, P1, R20, R18, RZ ;  /* 0x0000001214247210 */ /* 0x000fc60007f3e0ff */
[----:B------:R0:W2:Y:S02]  /*0b70*/  LDG.E.EL R29, desc[UR4][R32.64] ;  /* 0x00000004201d7981 */ /* 0x0000a4000c2e1900 */
[----:B------:R-:W-:Y:S01]  /*0b80*/  IMAD.X R25, R4, 0x1, R25, P1 ;  /* 0x0000000104197824 */ /* 0x000fe200008e0619 */
[----:B0-----:R-:W-:Y:S01]  /*0b90*/  IADD3 R32, P0, R35, UR8, RZ ;  /* 0x0000000823207c10 */ /* 0x001fe2000ff1e0ff */
[----:B------:R-:W-:-:S03]  /*0ba0*/  IMAD.SHL.U32 R35, R36, 0x4, RZ ;  /* 0x0000000424237824 */ /* 0x000fc600078e00ff */
[----:B------:R-:W-:Y:S02]  /*0bb0*/  IADD3.X R33, R34, UR9, RZ, P0, !PT ;  /* 0x0000000922217c10 */ /* 0x000fe400087fe4ff */
[----:B------:R-:W-:-:S03]  /*0bc0*/  SHF.L.U64.HI R18, R36, 0x2, R25 ;  /* 0x0000000224127819 */ /* 0x000fc60000010219 */
[----:B------:R0:W3:Y:S02]  /*0bd0*/  LDG.E.EL R34, desc[UR4][R32.64] ;  /* 0x0000000420227981 */ /* 0x0000e4000c2e1900 */
[----:B0-----:R-:W-:-:S04]  /*0be0*/  IADD3 R32, P0, R35, UR6, RZ ;  /* 0x0000000623207c10 */ /* 0x001fc8000ff1e0ff */
[----:B------:R-:W-:-:S05]  /*0bf0*/  IADD3.X R33, R18, UR7, RZ, P0, !PT ;  /* 0x0000000712217c10 */ /* 0x000fca00087fe4ff */
[----:B------:R0:W4:Y:S02]  /*0c00*/  LDG.E.EL R25, desc[UR4][R32.64] ;  /* 0x0000000420197981 */ /* 0x000124000c2e1900 */
[----:B0-----:R-:W-:-:S04]  /*0c10*/  IADD3 R32, P0, R35, UR8, RZ ;  /* 0x0000000823207c10 */ /* 0x001fc8000ff1e0ff */
[----:B------:R-:W-:-:S05]  /*0c20*/  IADD3.X R33, R18, UR9, RZ, P0, !PT ;  /* 0x0000000912217c10 */ /* 0x000fca00087fe4ff */
[----:B------:R-:W5:Y:S01]  /*0c30*/  LDG.E.EL R18, desc[UR4][R32.64] ;  /* 0x0000000420127981 */ /* 0x000f62000c2e1900 */
[----:B--2---:R-:W-:-:S13]  /*0c40*/  FSETP.GT.AND P0, PT, R29, RZ, PT ;  /* 0x000000ff1d00720b */ /* 0x004fda0003f04000 */
[----:B------:R-:W-:-:S04]  /*0c50*/  @!P0 FMUL R29, R29, 0.20000000298023223877 ;  /* 0x3e4ccccd1d1d8820 */ /* 0x000fc80000400000 */
[----:B---3--:R-:W-:Y:S01]  /*0c60*/  FADD R35, R34, R29 ;  /* 0x0000001d22237221 */ /* 0x008fe20000000000 */
[----:B------:R-:W-:-:S04]  /*0c70*/  SHF.R.U32.HI R29, RZ, 0x1b, R7 ;  /* 0x0000001bff1d7819 */ /* 0x000fc80000011607 */
[----:B------:R-:W-:Y:S02]  /*0c80*/  LOP3.LUT R29, R29, 0x10, RZ, 0xc0, !PT ;  /* 0x000000101d1d7812 */ /* 0x000fe400078ec0ff */
[----:B----4-:R-:W-:Y:S02]  /*0c90*/  FSETP.GT.AND P1, PT, R25, RZ, PT ;  /* 0x000000ff1900720b */ /* 0x010fe40003f24000 */
[----:B------:R-:W-:Y:S01]  /*0ca0*/  IADD3 R29, P0, R6, R29, RZ ;  /* 0x0000001d061d7210 */ /* 0x000fe20007f1e0ff */
[----:B------:R-:W-:-:S10]  /*0cb0*/  FADD R35, -R26, R35 ;  /* 0x000000231a237221 */ /* 0x000fd40000000100 */
[----:B------:R-:W-:Y:S01]  /*0cc0*/  @!P1 FMUL R25, R25, 0.20000000298023223877 ;  /* 0x3e4ccccd19199820 */ /* 0x000fe20000400000 */
[----:B------:R-:W-:-:S03]  /*0cd0*/  IMAD.X R34, RZ, RZ, R7, P0 ;  /* 0x000000ffff227224 */ /* 0x000fc600000e0607 */
[----:B-----5:R-:W-:Y:S01]  /*0ce0*/  FADD R18, R18, R25 ;  /* 0x0000001912127221 */ /* 0x020fe20000000000 */
[----:B------:R-:W-:-:S03]  /*0cf0*/  IADD3 R25, P0, R2, R29, RZ ;  /* 0x0000001d02197210 */ /* 0x000fc60007f1e0ff */
[----:B------:R-:W-:Y:S01]  /*0d00*/  FADD R18, -R19, R18 ;  /* 0x0000001213127221 */ /* 0x000fe20000000100 */
[----:B------:R-:W-:-:S03]  /*0d10*/  FFMA R6, R8, R35, R26 ;  /* 0x0000002308067223 */ /* 0x000fc6000000001a */
[----:B------:R-:W-:Y:S01]  /*0d20*/  FFMA R7, R8, R18, R19 ;  /* 0x0000001208077223 */ /* 0x000fe20000000013 */
[----:B------:R-:W-:Y:S01]  /*0d30*/  SHF.R.U32.HI R19, RZ, 0x1b, R15 ;  /* 0x0000001bff137819 */ /* 0x000fe2000001160f */
[----:B------:R-:W-:Y:S02]  /*0d40*/  IMAD.X R8, R3, 0x1, R34, P0 ;  /* 0x0000000103087824 */ /* 0x000fe400000e0622 */
[----:B------:R-:W-:Y:S01]  /*0d50*/  IMAD.SHL.U32 R35, R25, 0x4, RZ ;  /* 0x0000000419237824 */ /* 0x000fe200078e00ff */
[----:B------:R-:W-:Y:S02]  /*0d60*/  LOP3.LUT R19, R19, 0x10, RZ, 0xc0, !PT ;  /* 0x0000001013137812 */ /* 0x000fe400078ec0ff */
[----:B------:R-:W-:Y:S02]  /*0d70*/  SHF.L.U64.HI R8, R25, 0x2, R8 ;  /* 0x0000000219087819 */ /* 0x000fe40000010208 */
[----:B------:R-:W-:Y:S02]  /*0d80*/  IADD3 R32, P0, R35, UR6, RZ ;  /* 0x0000000623207c10 */ /* 0x000fe4000ff1e0ff */
[----:B------:R-:W-:-:S02]  /*0d90*/  IADD3 R18, P1, R14, R19, RZ ;  /* 0x000000130e127210 */ /* 0x000fc40007f3e0ff */
[----:B------:R-:W-:Y:S02]  /*0da0*/  IADD3.X R33, R8, UR7, RZ, P0, !PT ;  /* 0x0000000708217c10 */ /* 0x000fe400087fe4ff */
[----:B------:R-:W-:Y:S01]  /*0db0*/  IADD3 R26, P0, R18, R2, RZ ;  /* 0x00000002121a7210 */ /* 0x000fe20007f1e0ff */
[----:B------:R-:W-:Y:S02]  /*0dc0*/  IMAD.X R19, RZ, RZ, R15, P1 ;  /* 0x000000ffff137224 */ /* 0x000fe400008e060f */
[----:B------:R0:W2:Y:S02]  /*0dd0*/  LDG.E.EL R25, desc[UR4][R32.64] ;  /* 0x0000000420197981 */ /* 0x0000a4000c2e1900 */
[----:B------:R-:W-:Y:S02]  /*0de0*/  IMAD.X R15, R19, 0x1, R3, P0 ;  /* 0x00000001130f7824 */ /* 0x000fe400000e0603 */
[----:B------:R-:W-:-:S03]  /*0df0*/  IMAD.SHL.U32 R37, R26, 0x4, RZ ;  /* 0x000000041a257824 */ /* 0x000fc600078e00ff */
[----:B------:R-:W-:Y:S02]  /*0e00*/  SHF.L.U64.HI R26, R26, 0x2, R15 ;  /* 0x000000021a1a7819 */ /* 0x000fe4000001020f */
[----:B------:R-:W-:-:S04]  /*0e10*/  IADD3 R14, P0, R37, UR6, RZ ;  /* 0x00000006250e7c10 */ /* 0x000fc8000ff1e0ff */
[----:B------:R-:W-:-:S05]  /*0e20*/  IADD3.X R15, R26, UR7, RZ, P0, !PT ;  /* 0x000000071a0f7c10 */ /* 0x000fca00087fe4ff */
[----:B------:R1:W3:Y:S01]  /*0e30*/  LDG.E.EL R36, desc[UR4][R14.64] ;  /* 0x000000040e247981 */ /* 0x0002e2000c2e1900 */
[----:B0-----:R-:W-:-:S04]  /*0e40*/  IADD3 R32, P0, R35, UR8, RZ ;  /* 0x0000000823207c10 */ /* 0x001fc8000ff1e0ff */
[----:B------:R-:W-:Y:S02]  /*0e50*/  IADD3.X R33, R8, UR9, RZ, P0, !PT ;  /* 0x0000000908217c10 */ /* 0x000fe400087fe4ff */
[----:B-1----:R-:W-:-:S03]  /*0e60*/  IADD3 R14, P1, R37, UR8, RZ ;  /* 0x00000008250e7c10 */ /* 0x002fc6000ff3e0ff */
[----:B------:R-:W4:Y:S01]  /*0e70*/  LDG.E.EL R8, desc[UR4][R32.64] ;  /* 0x0000000420087981 */ /* 0x000f22000c2e1900 */
[----:B------:R-:W-:-:S05]  /*0e80*/  IADD3.X R15, R26, UR9, RZ, P1, !PT ;  /* 0x000000091a0f7c10 */ /* 0x000fca0008ffe4ff */
[----:B------:R-:W5:Y:S01]  /*0e90*/  LDG.E.EL R35, desc[UR4][R14.64] ;  /* 0x000000040e237981 */ /* 0x000f62000c2e1900 */
[----:B--2---:R-:W-:Y:S02]  /*0ea0*/  FSETP.GT.AND P0, PT, R25, RZ, PT ;  /* 0x000000ff1900720b */ /* 0x004fe40003f04000 */
[----:B---3--:R-:W-:-:S11]  /*0eb0*/  FSETP.GT.AND P1, PT, R36, RZ, PT ;  /* 0x000000ff2400720b */ /* 0x008fd60003f24000 */
[----:B------:R-:W-:Y:S01]  /*0ec0*/  @!P0 FMUL R25, R25, 0.20000000298023223877 ;  /* 0x3e4ccccd19198820 */ /* 0x000fe20000400000 */
[----:B------:R-:W-:-:S05]  /*0ed0*/  IADD3 R37, P0, R22, R29, RZ ;  /* 0x0000001d16257210 */ /* 0x000fca0007f1e0ff */
[----:B------:R-:W-:Y:S02]  /*0ee0*/  IMAD.SHL.U32 R26, R37, 0x4, RZ ;  /* 0x00000004251a7824 */ /* 0x000fe400078e00ff */
[----:B------:R-:W-:Y:S01]  /*0ef0*/  @!P1 FMUL R36, R36, 0.20000000298023223877 ;  /* 0x3e4ccccd24249820 */ /* 0x000fe20000400000 */
[----:B----4-:R-:W-:-:S03]  /*0f00*/  FADD R8, R8, R25 ;  /* 0x0000001908087221 */ /* 0x010fc60000000000 */
[----:B-----5:R-:W-:Y:S01]  /*0f10*/  FADD R25, R35, R36 ;  /* 0x0000002423197221 */ /* 0x020fe20000000000 */
[----:B------:R-:W-:Y:S01]  /*0f20*/  IMAD.X R36, R5, 0x1, R34, P0 ;  /* 0x0000000105247824 */ /* 0x000fe200000e0622 */
[----:B------:R-:W-:-:S04]  /*0f30*/  IADD3 R32, P0, R26, UR6, RZ ;  /* 0x000000061a207c10 */ /* 0x000fc8000ff1e0ff */
[----:B------:R-:W-:Y:S01]  /*0f40*/  SHF.L.U64.HI R35, R37, 0x2, R36 ;  /* 0x0000000225237819 */ /* 0x000fe20000010224 */
[----:B------:R-:W-:Y:S01]  /*0f50*/  FADD R25, -R8, R25 ;  /* 0x0000001908197221 */ /* 0x000fe20000000100 */
[----:B------:R-:W-:Y:S02]  /*0f60*/  IADD3 R14, P1, R26, UR8, RZ ;  /* 0x000000081a0e7c10 */ /* 0x000fe4000ff3e0ff */
[----:B------:R-:W-:Y:S02]  /*0f70*/  IADD3.X R33, R35, UR7, RZ, P0, !PT ;  /* 0x0000000723217c10 */ /* 0x000fe400087fe4ff */
[----:B------:R-:W-:Y:S01]  /*0f80*/  IADD3 R37, P0, R22, R18, RZ ;  /* 0x0000001216257210 */ /* 0x000fe20007f1e0ff */
[----:B------:R-:W-:Y:S01]  /*0f90*/  FFMA R25, R9, R25, R8 ;  /* 0x0000001909197223 */ /* 0x000fe20000000008 */
[----:B------:R-:W-:Y:S01]  /*0fa0*/  IADD3.X R15, R35, UR9, RZ, P1, !PT ;  /* 0x00000009230f7c10 */ /* 0x000fe20008ffe4ff */
[----:B------:R-:W2:Y:S02]  /*0fb0*/  LDG.E.EL R26, desc[UR4][R32.64] ;  /* 0x00000004201a7981 */ /* 0x000ea4000c2e1900 */
[----:B------:R-:W-:-:S02]  /*0fc0*/  IMAD.X R36, R5, 0x1, R19, P0 ;  /* 0x0000000105247824 */ /* 0x000fc400000e0613 */
[C---:B------:R-:W-:Y:S01]  /*0fd0*/  IMAD.SHL.U32 R8, R37.reuse, 0x4, RZ ;  /* 0x0000000425087824 */ /* 0x040fe200078e00ff */
[----:B------:R0:W3:Y:S02]  /*0fe0*/  LDG.E.EL R35, desc[UR4][R14.64] ;  /* 0x000000040e237981 */ /* 0x0000e4000c2e1900 */
[----:B------:R-:W-:Y:S02]  /*0ff0*/  SHF.L.U64.HI R37, R37, 0x2, R36 ;  /* 0x0000000225257819 */ /* 0x000fe40000010224 */
        /* <DEDUP_REMOVED lines=9> */
[----:B------:R-:W-:Y:S02]  /*1090*/  IADD3 R35, P0, R23, R29, RZ ;  /* 0x0000001d17237210 */ /* 0x000fe40007f1e0ff */
[----:B----4-:R-:W-:-:S03]  /*10a0*/  FSETP.GT.AND P1, PT, R36, RZ, PT ;  /* 0x000000ff2400720b */ /* 0x010fc60003f24000 */
[----:B------:R-:W-:Y:S02]  /*10b0*/  IMAD.X R32, R24, 0x1, R34, P0 ;  /* 0x0000000118207824 */ /* 0x000fe400000e0622 */
[----:B------:R-:W-:-:S03]  /*10c0*/  IMAD.SHL.U32 R8, R35, 0x4, RZ ;  /* 0x0000000423087824 */ /* 0x000fc600078e00ff */
[----:B------:R-:W-:Y:S02]  /*10d0*/  SHF.L.U64.HI R35, R35, 0x2, R32 ;  /* 0x0000000223237819 */ /* 0x000fe40000010220 */
[----:B------:R-:W-:-:S03]  /*10e0*/  IADD3 R32, P0, R8, UR6, RZ ;  /* 0x0000000608207c10 */ /* 0x000fc6000ff1e0ff */
[----:B------:R-:W-:-:S04]  /*10f0*/  @!P1 FMUL R36, R36, 0.20000000298023223877 ;  /* 0x3e4ccccd24249820 */ /* 0x000fc80000400000 */
[----:B-----5:R-:W-:Y:S01]  /*1100*/  FADD R36, R33, R36 ;  /* 0x0000002421247221 */ /* 0x020fe20000000000 */
[----:B------:R-:W-:-:S05]  /*1110*/  IADD3.X R33, R35, UR7, RZ, P0, !PT ;  /* 0x0000000723217c10 */ /* 0x000fca00087fe4ff */
[----:B------:R-:W2:Y:S01]  /*1120*/  LDG.E.EL R32, desc[UR4][R32.64] ;  /* 0x0000000420207981 */ /* 0x000ea2000c2e1900 */
[----:B------:R-:W-:-:S04]  /*1130*/  IADD3 R14, P0, R8, UR8, RZ ;  /* 0x00000008080e7c10 */ /* 0x000fc8000ff1e0ff */
[----:B------:R-:W-:-:S05]  /*1140*/  IADD3.X R15, R35, UR9, RZ, P0, !PT ;  /* 0x00000009230f7c10 */ /* 0x000fca00087fe4ff */
[----:B------:R0:W3:Y:S01]  /*1150*/  LDG.E.EL R33, desc[UR4][R14.64] ;  /* 0x000000040e217981 */ /* 0x0000e2000c2e1900 */
[----:B------:R-:W-:-:S05]  /*1160*/  IADD3 R29, P0, R20, R29, RZ ;  /* 0x0000001d141d7210 */ /* 0x000fca0007f1e0ff */
[----:B------:R-:W-:Y:S02]  /*1170*/  IMAD.X R8, R4, 0x1, R34, P0 ;  /* 0x0000000104087824 */ /* 0x000fe400000e0622 */
[----:B------:R-:W-:-:S03]  /*1180*/  IMAD.SHL.U32 R34, R29, 0x4, RZ ;  /* 0x000000041d227824 */ /* 0x000fc600078e00ff */
[----:B------:R-:W-:Y:S02]  /*1190*/  SHF.L.U64.HI R29, R29, 0x2, R8 ;  /* 0x000000021d1d7819 */ /* 0x000fe40000010208 */
[----:B0-----:R-:W-:-:S04]  /*11a0*/  IADD3 R14, P0, R34, UR6, RZ ;  /* 0x00000006220e7c10 */ /* 0x001fc8000ff1e0ff */
[----:B------:R-:W-:Y:S02]  /*11b0*/  IADD3.X R15, R29, UR7, RZ, P0, !PT ;  /* 0x000000071d0f7c10 */ /* 0x000fe400087fe4ff */
[----:B------:R-:W-:Y:S01]  /*11c0*/  IADD3 R34, P1, R34, UR8, RZ ;  /* 0x0000000822227c10 */ /* 0x000fe2000ff3e0ff */
[----:B------:R-:W-:Y:S02]  /*11d0*/  FADD R36, -R26, R36 ;  /* 0x000000241a247221 */ /* 0x000fe40000000100 */
[----:B------:R0:W4:Y:S01]  /*11e0*/  LDG.E.EL R8, desc[UR4][R14.64] ;  /* 0x000000040e087981 */ /* 0x000122000c2e1900 */
[----:B------:R-:W-:Y:S01]  /*11f0*/  IADD3.X R35, R29, UR9, RZ, P1, !PT ;  /* 0x000000091d237c10 */ /* 0x000fe20008ffe4ff */
[----:B------:R-:W-:-:S04]  /*1200*/  FFMA R26, R9, R36, R26 ;  /* 0x00000024091a7223 */ /* 0x000fc8000000001a */
[----:B------:R1:W5:Y:S01]  /*1210*/  LDG.E.EL R34, desc[UR4][R34.64] ;  /* 0x0000000422227981 */ /* 0x000362000c2e1900 */
[----:B--2---:R-:W-:-:S13]  /*1220*/  FSETP.GT.AND P0, PT, R32, RZ, PT ;  /* 0x000000ff2000720b */ /* 0x004fda0003f04000 */
[----:B------:R-:W-:Y:S01]  /*1230*/  @!P0 FMUL R32, R32, 0.20000000298023223877 ;  /* 0x3e4ccccd20208820 */ /* 0x000fe20000400000 */
[----:B------:R-:W-:-:S05]  /*1240*/  IADD3 R29, P0, R18, R23, RZ ;  /* 0x00000017121d7210 */ /* 0x000fca0007f1e0ff */
[----:B------:R-:W-:Y:S02]  /*1250*/  IMAD.X R38, R19, 0x1, R24, P0 ;  /* 0x0000000113267824 */ /* 0x000fe400000e0618 */
[----:B------:R-:W-:Y:S02]  /*1260*/  IMAD.SHL.U32 R36, R29, 0x4, RZ ;  /* 0x000000041d247824 */ /* 0x000fe400078e00ff */
[----:B---3--:R-:W-:Y:S01]  /*1270*/  FADD R32, R33, R32 ;  /* 0x0000002021207221 */ /* 0x008fe20000000000 */
[----:B------:R-:W-:Y:S02]  /*1280*/  SHF.L.U64.HI R33, R29, 0x2, R38 ;  /* 0x000000021d217819 */ /* 0x000fe40000010226 */
[----:B0-----:R-:W-:-:S04]  /*1290*/  IADD3 R14, P0, R36, UR6, RZ ;  /* 0x00000006240e7c10 */ /* 0x001fc8000ff1e0ff */
[----:B------:R-:W-:Y:S02]  /*12a0*/  IADD3.X R15, R33, UR7, RZ, P0, !PT ;  /* 0x00000007210f7c10 */ /* 0x000fe400087fe4ff */
[----:B------:R-:W-:-:S03]  /*12b0*/  IADD3 R18, P1, R20, R18, RZ ;  /* 0x0000001214127210 */ /* 0x000fc60007f3e0ff */
[----:B------:R0:W2:Y:S02]  /*12c0*/  LDG.E.EL R29, desc[UR4][R14.64] ;  /* 0x000000040e1d7981 */ /* 0x0000a4000c2e1900 */
[----:B-1----:R-:W-:Y:S02]  /*12d0*/  IMAD.X R35, R4, 0x1, R19, P1 ;  /* 0x0000000104237824 */ /* 0x002fe400008e0613 */
[----:B------:R-:W-:Y:S01]  /*12e0*/  IMAD.SHL.U32 R19, R18, 0x4, RZ ;  /* 0x0000000412137824 */ /* 0x000fe200078e00ff */
[----:B0-----:R-:W-:-:S04]  /*12f0*/  IADD3 R14, P0, R36, UR8, RZ ;  /* 0x00000008240e7c10 */ /* 0x001fc8000ff1e0ff */
[----:B------:R-:W-:Y:S02]  /*1300*/  IADD3.X R15, R33, UR9, RZ, P0, !PT ;  /* 0x00000009210f7c10 */ /* 0x000fe400087fe4ff */
[----:B------:R-:W-:Y:S02]  /*1310*/  SHF.L.U64.HI R35, R18, 0x2, R35 ;  /* 0x0000000212237819 */ /* 0x000fe40000010223 */
[----:B------:R-:W-:Y:S01]  /*1320*/  IADD3 R18, P0, R19, UR6, RZ ;  /* 0x0000000613127c10 */ /* 0x000fe2000ff1e0ff */
[----:B------:R0:W3:Y:S02]  /*1330*/  LDG.E.EL R33, desc[UR4][R14.64] ;  /* 0x000000040e217981 */ /* 0x0000e4000c2e1900 */
[----:B0-----:R-:W-:Y:S02]  /*1340*/  IADD3 R14, P1, R19, UR8, RZ ;  /* 0x00000008130e7c10 */ /* 0x001fe4000ff3e0ff */
[----:B------:R-:W-:Y:S02]  /*1350*/  IADD3.X R19, R35, UR7, RZ, P0, !PT ;  /* 0x0000000723137c10 */ /* 0x000fe400087fe4ff */
[----:B------:R-:W-:-:S03]  /*1360*/  IADD3.X R15, R35, UR9, RZ, P1, !PT ;  /* 0x00000009230f7c10 */ /* 0x000fc60008ffe4ff */
[----:B------:R-:W3:Y:S04]  /*1370*/  LDG.E.EL R18, desc[UR4][R18.64] ;  /* 0x0000000412127981 */ /* 0x000ee8000c2e1900 */
[----:B------:R-:W3:Y:S04]  /*1380*/  LDG.E.EL R19, desc[UR4][R14.64] ;  /* 0x000000040e137981 */ /* 0x000ee8000c2e1900 */
[----:B------:R-:W3:Y:S01]  /*1390*/  LDG.E.EL.128 R12, desc[UR4][R12.64] ;  /* 0x000000040c0c7981 */ /* 0x000ee2000c2e1d00 */
[----:B----4-:R-:W-:-:S13]  /*13a0*/  FSETP.GT.AND P0, PT, R8, RZ, PT ;  /* 0x000000ff0800720b */ /* 0x010fda0003f04000 */
[----:B------:R-:W-:-:S04]  /*13b0*/  @!P0 FMUL R8, R8, 0.20000000298023223877 ;  /* 0x3e4ccccd08088820 */ /* 0x000fc80000400000 */
[----:B-----5:R-:W-:Y:S01]  /*13c0*/  FADD R8, R34, R8 ;  /* 0x0000000822087221 */ /* 0x020fe20000000000 */
[----:B--2---:R-:W-:-:S13]  /*13d0*/  FSETP.GT.AND P1, PT, R29, RZ, PT ;  /* 0x000000ff1d00720b */ /* 0x004fda0003f24000 */
[----:B------:R-:W-:-:S04]  /*13e0*/  @!P1 FMUL R29, R29, 0.20000000298023223877 ;  /* 0x3e4ccccd1d1d9820 */ /* 0x000fc80000400000 */
[----:B---3--:R-:W-:-:S04]  /*13f0*/  FADD R33, R33, R29 ;  /* 0x0000001d21217221 */ /* 0x008fc80000000000 */
[----:B------:R-:W-:Y:S01]  /*1400*/  FADD R33, -R32, R33 ;  /* 0x0000002120217221 */ /* 0x000fe20000000100 */
[----:B------:R-:W-:Y:S02]  /*1410*/  FSETP.GT.AND P0, PT, R18, RZ, PT ;  /* 0x000000ff1200720b */ /* 0x000fe40003f04000 */
[----:B------:R-:W-:-:S04]  /*1420*/  SHF.R.U32.HI R29, RZ, 0x1b, R13 ;  /* 0x0000001bff1d7819 */ /* 0x000fc8000001160d */
[----:B------:R-:W-:-:S07]  /*1430*/  LOP3.LUT R29, R29, 0x10, RZ, 0xc0, !PT ;  /* 0x000000101d1d7812 */ /* 0x000fce00078ec0ff */
[----:B------:R-:W-:Y:S01]  /*1440*/  @!P0 FMUL R18, R18, 0.20000000298023223877 ;  /* 0x3e4ccccd12128820 */ /* 0x000fe20000400000 */
[----:B------:R-:W-:Y:S01]  /*1450*/  IADD3 R29, P1, R12, R29, RZ ;  /* 0x0000001d0c1d7210 */ /* 0x000fe20007f3e0ff */
[----:B------:R-:W-:-:S03]  /*1460*/  FFMA R12, R9, R33, R32 ;  /* 0x00000021090c7223 */ /* 0x000fc60000000020 */
[----:B------:R-:W-:Y:S01]  /*1470*/  IADD3 R33, P0, R2, R29, RZ ;  /* 0x0000001d02217210 */ /* 0x000fe20007f1e0ff */
[----:B------:R-:W-:Y:S02]  /*1480*/  IMAD.X R32, RZ, RZ, R13, P1 ;  /* 0x000000ffff207224 */ /* 0x000fe400008e060d */
[----:B------:R-:W-:Y:S02]  /*1490*/  FADD R13, R19, R18 ;  /* 0x00000012130d7221 */ /* 0x000fe40000000000 */
[----:B------:R-:W-:Y:S02]  /*14a0*/  IMAD.X R18, R3, 0x1, R32, P0 ;  /* 0x0000000103127824 */ /* 0x000fe400000e0620 */
[----:B------:R-:W-:-:S03]  /*14b0*/  IMAD.SHL.U32 R34, R33, 0x4, RZ ;  /* 0x0000000421227824 */ /* 0x000fc600078e00ff */
[----:B------:R-:W-:Y:S02]  /*14c0*/  SHF.L.U64.HI R33, R33, 0x2, R18 ;  /* 0x0000000221217819 */ /* 0x000fe40000010212 */
[----:B------:R-:W-:Y:S02]  /*14d0*/  IADD3 R18, P0, R34, UR6, RZ ;  /* 0x0000000622127c10 */ /* 0x000fe4000ff1e0ff */
[----:B------:R-:W-:Y:S02]  /*14e0*/  IADD3 R34, P1, R34, UR8, RZ ;  /* 0x0000000822227c10 */ /* 0x000fe4000ff3e0ff */
[----:B------:R-:W-:Y:S02]  /*14f0*/  IADD3.X R19, R33, UR7, RZ, P0, !PT ;  /* 0x0000000721137c10 */ /* 0x000fe400087fe4ff */
[----:B------:R-:W-:-:S03]  /*1500*/  IADD3.X R35, R33, UR9, RZ, P1, !PT ;  /* 0x0000000921237c10 */ /* 0x000fc60008ffe4ff */
[----:B------:R-:W2:Y:S04]  /*1510*/  LDG.E.EL R33, desc[UR4][R18.64] ;  /* 0x0000000412217981 */ /* 0x000ea8000c2e1900 */
[----:B------:R0:W3:Y:S04]  /*1520*/  LDG.E.EL R34, desc[UR4][R34.64] ;  /* 0x0000000422227981 */ /* 0x0000e8000c2e1900 */
[----:B------:R-:W4:Y:S01]  /*1530*/  LDG.E.EL.128 R16, desc[UR4][R16.64] ;  /* 0x0000000410107981 */ /* 0x000f22000c2e1d00 */
[----:B------:R-:W-:-:S04]  /*1540*/  FADD R13, -R8, R13 ;  /* 0x0000000d080d7221 */ /* 0x000fc80000000100 */
[----:B------:R-:W-:Y:S01]  /*1550*/  FFMA R9, R9, R13, R8 ;  /* 0x0000000d09097223 */ /* 0x000fe20000000008 */
[----:B--2---:R-:W-:Y:S02]  /*1560*/  FSETP.GT.AND P0, PT, R33, RZ, PT ;  /* 0x000000ff2100720b */ /* 0x004fe40003f04000 */
[----:B----4-:R-:W-:-:S04]  /*1570*/  SHF.R.U32.HI R13, RZ, 0x1b, R17 ;  /* 0x0000001bff0d7819 */ /* 0x010fc80000011611 */
[----:B------:R-:W-:-:S07]  /*1580*/  LOP3.LUT R13, R13, 0x10, RZ, 0xc0, !PT ;  /* 0x000000100d0d7812 */ /* 0x000fce00078ec0ff */
[----:B------:R-:W-:Y:S01]  /*1590*/  @!P0 FMUL R33, R33, 0.20000000298023223877 ;  /* 0x3e4ccccd21218820 */ /* 0x000fe20000400000 */
[----:B0-----:R-:W-:-:S03]  /*15a0*/  IADD3 R35, P1, R16, R13, RZ ;  /* 0x0000000d10237210 */ /* 0x001fc60007f3e0ff */
[----:B---3--:R-:W-:Y:S01]  /*15b0*/  FADD R33, R34, R33 ;  /* 0x0000002122217221 */ /* 0x008fe20000000000 */
[----:B------:R-:W2:Y:S01]  /*15c0*/  LDG.E.EL R13, desc[UR4][R30.64] ;  /* 0x000000041e0d7981 */ /* 0x000ea2000c2e1900 */
[----:B------:R-:W-:Y:S01]  /*15d0*/  IADD3 R37, P0, R35, R2, RZ ;  /* 0x0000000223257210 */ /* 0x000fe20007f1e0ff */
[----:B------:R-:W-:-:S04]  /*15e0*/  IMAD.X R36, RZ, RZ, R17, P1 ;  /* 0x000000ffff247224 */ /* 0x000fc800008e0611 */
[----:B------:R-:W-:Y:S02]  /*15f0*/  IMAD.X R8, R36, 0x1, R3, P0 ;  /* 0x0000000124087824 */ /* 0x000fe400000e0603 */
[----:B------:R-:W-:-:S03]  /*1600*/  IMAD.SHL.U32 R34, R37, 0x4, RZ ;  /* 0x0000000425227824 */ /* 0x000fc600078e00ff */
[----:B------:R-:W-:Y:S02]  /*1610*/  SHF.L.U64.HI R37, R37, 0x2, R8 ;  /* 0x0000000225257819 */ /* 0x000fe40000010208 */
[----:B------:R-:W-:-:S04]  /*1620*/  IADD3 R16, P0, R34, UR6, RZ ;  /* 0x0000000622107c10 */ /* 0x000fc8000ff1e0ff */
[----:B------:R-:W-:-:S05]  /*1630*/  IADD3.X R17, R37, UR7, RZ, P0, !PT ;  /* 0x0000000725117c10 */ /* 0x000fca00087fe4ff */
[----:B------:R0:W3:Y:S02]  /*1640*/  LDG.E.EL R8, desc[UR4][R16.64] ;  /* 0x0000000410087981 */ /* 0x0000e4000c2e1900 */
[----:B0-----:R-:W-:-:S04]  /*1650*/  IADD3 R16, P0, R34, UR8, RZ ;  /* 0x0000000822107c10 */ /* 0x001fc8000ff1e0ff */
[----:B------:R-:W-:-:S05]  /*1660*/  IADD3.X R17, R37, UR9, RZ, P0, !PT ;  /* 0x0000000925117c10 */ /* 0x000fca00087fe4ff */
[----:B------:R-:W4:Y:S01]  /*1670*/  LDG.E.EL R31, desc[UR4][R16.64] ;  /* 0x00000004101f7981 */ /* 0x000f22000c2e1900 */
[----:B---3--:R-:W-:-:S13]  /*1680*/  FSETP.GT.AND P0, PT, R8, RZ, PT ;  /* 0x000000ff0800720b */ /* 0x008fda0003f04000 */
[----:B------:R-:W-:Y:S01]  /*1690*/  @!P0 FMUL R8, R8, 0.20000000298023223877 ;  /* 0x3e4ccccd08088820 */ /* 0x000fe20000400000 */
[----:B------:R-:W-:-:S03]  /*16a0*/  IADD3 R34, P0, R22, R29, RZ ;  /* 0x0000001d16227210 */ /* 0x000fc60007f1e0ff */
[----:B----4-:R-:W-:-:S04]  /*16b0*/  FADD R8, R31, R8 ;  /* 0x000000081f087221 */ /* 0x010fc80000000000 */
[----:B------:R-:W-:Y:S01]  /*16c0*/  FADD R8, -R33, R8 ;  /* 0x0000000821087221 */ /* 0x000fe20000000100 */
[----:B------:R-:W-:-:S03]  /*16d0*/  IMAD.X R31, R5, 0x1, R32, P0 ;  /* 0x00000001051f7824 */ /* 0x000fc600000e0620 */
[----:B------:R-:W-:Y:S01]  /*16e0*/  FFMA R17, R10, R8, R33 ;  /* 0x000000080a117223 */ /* 0x000fe20000000021 */
[C---:B------:R-:W-:Y:S01]  /*16f0*/  IMAD.SHL.U32 R8, R34.reuse, 0x4, RZ ;  /* 0x0000000422087824 */ /* 0x040fe200078e00ff */
[----:B------:R-:W-:-:S04]  /*1700*/  SHF.L.U64.HI R34, R34, 0x2, R31 ;  /* 0x0000000222227819 */ /* 0x000fc8000001021f */
[----:B------:R-:W-:-:S04]  /*1710*/  IADD3 R30, P0, R8, UR6, RZ ;  /* 0x00000006081e7c10 */ /* 0x000fc8000ff1e0ff */
[----:B------:R-:W-:-:S05]  /*1720*/  IADD3.X R31, R34, UR7, RZ, P0, !PT ;  /* 0x00000007221f7c10 */ /* 0x000fca00087fe4ff */
[----:B------:R0:W3:Y:S02]  /*1730*/  LDG.E.EL R33, desc[UR4][R30.64] ;  /* 0x000000041e217981 */ /* 0x0000e4000c2e1900 */
[----:B0-----:R-:W-:-:S04]  /*1740*/  IADD3 R30, P0, R8, UR8, RZ ;  /* 0x00000008081e7c10 */ /* 0x001fc8000ff1e0ff */
[----:B------:R-:W-:-:S05]  /*1750*/  IADD3.X R31, R34, UR9, RZ, P0, !PT ;  /* 0x00000009221f7c10 */ /* 0x000fca00087fe4ff */
[----:B------:R-:W4:Y:S01]  /*1760*/  LDG.E.EL R8, desc[UR4][R30.64] ;  /* 0x000000041e087981 */ /* 0x000f22000c2e1900 */
[----:B---3--:R-:W-:-:S13]  /*1770*/  FSETP.GT.AND P0, PT, R33, RZ, PT ;  /* 0x000000ff2100720b */ /* 0x008fda0003f04000 */
[----:B------:R-:W-:-:S04]  /*1780*/  @!P0 FMUL R33, R33, 0.20000000298023223877 ;  /* 0x3e4ccccd21218820 */ /* 0x000fc80000400000 */
[----:B----4-:R-:W-:Y:S01]  /*1790*/  FADD R33, R8, R33 ;  /* 0x0000002108217221 */ /* 0x010fe20000000000 */
[----:B------:R-:W-:Y:S01]  /*17a0*/  FADD R8, -R27, R28 ;  /* 0x0000001c1b087221 */ /* 0x000fe20000000100 */
[----:B------:R-:W-:-:S03]  /*17b0*/  IADD3 R28, P0, R22, R35, RZ ;  /* 0x00000023161c7210 */ /* 0x000fc60007f1e0ff */
[----:B------:R-:W-:Y:S02]  /*17c0*/  FFMA R8, R21, R8, R27 ;  /* 0x0000000815087223 */ /* 0x000fe4000000001b */
        /* <DEDUP_REMOVED lines=12> */
[----:B------:R-:W-:-:S05]  /*1890*/  IADD3 R27, P0, R23, R29, RZ ;  /* 0x0000001d171b7210 */ /* 0x000fca0007f1e0ff */
[----:B------:R-:W-:Y:S02]  /*18a0*/  IMAD.X R34, R24, 0x1, R32, P0 ;  /* 0x0000000118227824 */ /* 0x000fe400000e0620 */
[----:B------:R-:W-:Y:S02]  /*18b0*/  IMAD.SHL.U32 R28, R27, 0x4, RZ ;  /* 0x000000041b1c7824 */ /* 0x000fe400078e00ff */
[----:B------:R-:W-:Y:S01]  /*18c0*/  FADD R16, -R33, R16 ;  /* 0x0000001021107221 */ /* 0x000fe20000000100 */
[----:B------:R-:W-:Y:S02]  /*18d0*/  SHF.L.U64.HI R27, R27, 0x2, R34 ;  /* 0x000000021b1b7819 */ /* 0x000fe40000010222 */
[----:B------:R-:W-:Y:S02]  /*18e0*/  IADD3 R30, P0, R28, UR6, RZ ;  /* 0x000000061c1e7c10 */ /* 0x000fe4000ff1e0ff */
[----:B------:R-:W-:Y:S01]  /*18f0*/  IADD3 R34, P1, R20, R29, RZ ;  /* 0x0000001d14227210 */ /* 0x000fe20007f3e0ff */
[----:B------:R-:W-:Y:S01]  /*1900*/  FFMA R16, R10, R16, R33 ;  /* 0x000000100a107223 */ /* 0x000fe20000000021 */
[----:B------:R-:W-:-:S02]  /*1910*/  IADD3.X R31, R27, UR7, RZ, P0, !PT ;  /* 0x000000071b1f7c10 */ /* 0x000fc400087fe4ff */
[----:B------:R-:W-:Y:S01]  /*1920*/  IADD3 R28, P0, R28, UR8, RZ ;  /* 0x000000081c1c7c10 */ /* 0x000fe2000ff1e0ff */
[----:B------:R-:W-:-:S03]  /*1930*/  IMAD.X R33, R4, 0x1, R32, P1 ;  /* 0x0000000104217824 */ /* 0x000fc600008e0620 */
[----:B------:R-:W-:Y:S01]  /*1940*/  IADD3.X R29, R27, UR9, RZ, P0, !PT ;  /* 0x000000091b1d7c10 */ /* 0x000fe200087fe4ff */
[----:B------:R-:W3:Y:S01]  /*1950*/  LDG.E.EL R31, desc[UR4][R30.64] ;  /* 0x000000041e1f7981 */ /* 0x000ee2000c2e1900 */
[C---:B------:R-:W-:Y:S01]  /*1960*/  SHF.L.U64.HI R27, R34.reuse, 0x2, R33 ;  /* 0x00000002221b7819 */ /* 0x040fe20000010221 */
[----:B------:R-:W-:Y:S02]  /*1970*/  IMAD.SHL.U32 R34, R34, 0x4, RZ ;  /* 0x0000000422227824 */ /* 0x000fe400078e00ff */
[----:B------:R0:W4:Y:S03]  /*1980*/  LDG.E.EL R32, desc[UR4][R28.64] ;  /* 0x000000041c207981 */ /* 0x000126000c2e1900 */
[----:B0-----:R-:W-:-:S04]  /*1990*/  IADD3 R28, P0, R34, UR6, RZ ;  /* 0x00000006221c7c10 */ /* 0x001fc8000ff1e0ff */
[----:B------:R-:W-:-:S05]  /*19a0*/  IADD3.X R29, R27, UR7, RZ, P0, !PT ;  /* 0x000000071b1d7c10 */ /* 0x000fca00087fe4ff */
[----:B------:R0:W5:Y:S02]  /*19b0*/  LDG.E.EL R33, desc[UR4][R28.64] ;  /* 0x000000041c217981 */ /* 0x000164000c2e1900 */
[----:B0-----:R-:W-:-:S04]  /*19c0*/  IADD3 R28, P0, R34, UR8, RZ ;  /* 0x00000008221c7c10 */ /* 0x001fc8000ff1e0ff */
[----:B------:R-:W-:-:S05]  /*19d0*/  IADD3.X R29, R27, UR9, RZ, P0, !PT ;  /* 0x000000091b1d7c10 */ /* 0x000fca00087fe4ff */
[----:B------:R-:W2:Y:S01]  /*19e0*/  LDG.E.EL R30, desc[UR4][R28.64] ;  /* 0x000000041c1e7981 */ /* 0x000ea2000c2e1900 */
[----:B---3--:R-:W-:-:S13]  /*19f0*/  FSETP.GT.AND P0, PT, R31, RZ, PT ;  /* 0x000000ff1f00720b */ /* 0x008fda0003f04000 */
[----:B------:R-:W-:Y:S01]  /*1a00*/  @!P0 FMUL R31, R31, 0.20000000298023223877 ;  /* 0x3e4ccccd1f1f8820 */ /* 0x000fe20000400000 */
[----:B-----5:R-:W-:-:S03]  /*1a10*/  FSETP.GT.AND P1, PT, R33, RZ, PT ;  /* 0x000000ff2100720b */ /* 0x020fc60003f24000 */
[----:B----4-:R-:W-:Y:S01]  /*1a20*/  FADD R31, R32, R31 ;  /* 0x0000001f201f7221 */ /* 0x010fe20000000000 */
[----:B------:R-:W-:-:S05]  /*1a30*/  IADD3 R32, P0, R35, R23, RZ ;  /* 0x0000001723207210 */ /* 0x000fca0007f1e0ff */
[----:B------:R-:W-:-:S04]  /*1a40*/  IMAD.X R27, R36, 0x1, R24, P0 ;  /* 0x00000001241b7824 */ /* 0x000fc800000e0618 */
[----:B------:R-:W-:-:S04]  /*1a50*/  @!P1 FMUL R33, R33, 0.20000000298023223877 ;  /* 0x3e4ccccd21219820 */ /* 0x000fc80000400000 */
[----:B--2---:R-:W-:Y:S01]  /*1a60*/  FADD R30, R30, R33 ;  /* 0x000000211e1e7221 */ /* 0x004fe20000000000 */
[C---:B------:R-:W-:Y:S01]  /*1a70*/  IMAD.SHL.U32 R33, R32.reuse, 0x4, RZ ;  /* 0x0000000420217824 */ /* 0x040fe200078e00ff */
[----:B------:R-:W-:-:S04]  /*1a80*/  SHF.L.U64.HI R32, R32, 0x2, R27 ;  /* 0x0000000220207819 */ /* 0x000fc8000001021b */
[----:B------:R-:W-:Y:S02]  /*1a90*/  IADD3 R28, P0, R33, UR6, RZ ;  /* 0x00000006211c7c10 */ /* 0x000fe4000ff1e0ff */
[----:B------:R-:W-:Y:S02]  /*1aa0*/  IADD3 R35, P1, R20, R35, RZ ;  /* 0x0000002314237210 */ /* 0x000fe40007f3e0ff */
[----:B------:R-:W-:-:S03]  /*1ab0*/  IADD3.X R29, R32, UR7, RZ, P0, !PT ;  /* 0x00000007201d7c10 */ /* 0x000fc600087fe4ff */
[----:B------:R-:W-:Y:S02]  /*1ac0*/  IMAD.X R36, R4, 0x1, R36, P1 ;  /* 0x0000000104247824 */ /* 0x000fe400008e0624 */
[----:B------:R0:W2:Y:S02]  /*1ad0*/  LDG.E.EL R27, desc[UR4][R28.64] ;  /* 0x000000041c1b7981 */ /* 0x0000a4000c2e1900 */
[----:B0-----:R-:W-:Y:S02]  /*1ae0*/  IADD3 R28, P0, R33, UR8, RZ ;  /* 0x00000008211c7c10 */ /* 0x001fe4000ff1e0ff */
[C---:B------:R-:W-:Y:S01]  /*1af0*/  SHF.L.U64.HI R33, R35.reuse, 0x2, R36 ;  /* 0x0000000223217819 */ /* 0x040fe20000010224 */
[----:B------:R-:W-:Y:S01]  /*1b00*/  IMAD.SHL.U32 R35, R35, 0x4, RZ ;  /* 0x0000000423237824 */ /* 0x000fe200078e00ff */
[----:B------:R-:W-:-:S05]  /*1b10*/  IADD3.X R29, R32, UR9, RZ, P0, !PT ;  /* 0x00000009201d7c10 */ /* 0x000fca00087fe4ff */
[----:B------:R0:W3:Y:S02]  /*1b20*/  LDG.E.EL R34, desc[UR4][R28.64] ;  /* 0x000000041c227981 */ /* 0x0000e4000c2e1900 */
[----:B0-----:R-:W-:-:S04]  /*1b30*/  IADD3 R28, P0, R35, UR6, RZ ;  /* 0x00000006231c7c10 */ /* 0x001fc8000ff1e0ff */
[----:B------:R-:W-:-:S05]  /*1b40*/  IADD3.X R29, R33, UR7, RZ, P0, !PT ;  /* 0x00000007211d7c10 */ /* 0x000fca00087fe4ff */
[----:B------:R0:W4:Y:S02]  /*1b50*/  LDG.E.EL R32, desc[UR4][R28.64] ;  /* 0x000000041c207981 */ /* 0x000124000c2e1900 */
[----:B0-----:R-:W-:-:S04]  /*1b60*/  IADD3 R28, P0, R35, UR8, RZ ;  /* 0x00000008231c7c10 */ /* 0x001fc8000ff1e0ff */
[----:B------:R-:W-:-:S05]  /*1b70*/  IADD3.X R29, R33, UR9, RZ, P0, !PT ;  /* 0x00000009211d7c10 */ /* 0x000fca00087fe4ff */
[----:B------:R0:W5:Y:S01]  /*1b80*/  LDG.E.EL R33, desc[UR4][R28.64] ;  /* 0x000000041c217981 */ /* 0x000162000c2e1900 */
[----:B------:R-:W-:-:S04]  /*1b90*/  SHF.R.U32.HI R35, RZ, 0x1b, R19 ;  /* 0x0000001bff237819 */ /* 0x000fc80000011613 */
[----:B------:R-:W-:-:S04]  /*1ba0*/  LOP3.LUT R35, R35, 0x10, RZ, 0xc0, !PT ;  /* 0x0000001023237812 */ /* 0x000fc800078ec0ff */
[----:B------:R-:W-:-:S05]  /*1bb0*/  IADD3 R18, P2, R18, R35, RZ ;  /* 0x0000002312127210 */ /* 0x000fca0007f5e0ff */
[----:B------:R-:W-:Y:S01]  /*1bc0*/  IMAD.X R19, RZ, RZ, R19, P2 ;  /* 0x000000ffff137224 */ /* 0x000fe200010e0613 */
[----:B--2---:R-:W-:-:S13]  /*1bd0*/  FSETP.GT.AND P0, PT, R27, RZ, PT ;  /* 0x000000ff1b00720b */ /* 0x004fda0003f04000 */
[----:B------:R-:W-:-:S04]  /*1be0*/  @!P0 FMUL R27, R27, 0.20000000298023223877 ;  /* 0x3e4ccccd1b1b8820 */ /* 0x000fc80000400000 */
[----:B---3--:R-:W-:Y:S01]  /*1bf0*/  FADD R34, R34, R27 ;  /* 0x0000001b22227221 */ /* 0x008fe20000000000 */
[----:B------:R-:W-:-:S04]  /*1c00*/  SHF.R.U32.HI R27, RZ, 0x1b, R15 ;  /* 0x0000001bff1b7819 */ /* 0x000fc8000001160f */
[----:B------:R-:W-:-:S04]  /*1c10*/  LOP3.LUT R27, R27, 0x10, RZ, 0xc0, !PT ;  /* 0x000000101b1b7812 */ /* 0x000fc800078ec0ff */
[----:B------:R-:W-:Y:S02]  /*1c20*/  IADD3 R27, P1, R14, R27, RZ ;  /* 0x0000001b0e1b7210 */ /* 0x000fe40007f3e0ff */
[----:B----4-:R-:W-:Y:S01]  /*1c30*/  FSETP.GT.AND P0, PT, R32, RZ, PT ;  /* 0x000000ff2000720b */ /* 0x010fe20003f04000 */
[----:B------:R-:W-:Y:S02]  /*1c40*/  FADD R14, -R31, R34 ;  /* 0x000000221f0e7221 */ /* 0x000fe40000000100 */
[----:B------:R-:W-:Y:S02]  /*1c50*/  IMAD.X R15, RZ, RZ, R15, P1 ;  /* 0x000000ffff0f7224 */ /* 0x000fe400008e060f */
[----:B------:R-:W-:-:S08]  /*1c60*/  FFMA R14, R10, R14, R31 ;  /* 0x0000000e0a0e7223 */ /* 0x000fd0000000001f */
[----:B------:R-:W-:Y:S01]  /*1c70*/  @!P0 FMUL R32, R32, 0.20000000298023223877 ;  /* 0x3e4ccccd20208820 */ /* 0x000fe20000400000 */
[----:B0-----:R-:W-:-:S05]  /*1c80*/  IADD3 R28, P0, R2, R27, RZ ;  /* 0x0000001b021c7210 */ /* 0x001fca0007f1e0ff */
[----:B------:R-:W-:Y:S02]  /*1c90*/  IMAD.X R31, R3, 0x1, R15, P0 ;  /* 0x00000001031f7824 */ /* 0x000fe400000e060f */
[----:B-----5:R-:W-:Y:S01]  /*1ca0*/  FADD R33, R33, R32 ;  /* 0x0000002021217221 */ /* 0x020fe20000000000 */
[----:B------:R-:W-:Y:S01]  /*1cb0*/  IADD3 R2, P0, R18, R2, RZ ;  /* 0x0000000212027210 */ /* 0x000fe20007f1e0ff */
[----:B------:R-:W-:Y:S02]  /*1cc0*/  IMAD.SHL.U32 R29, R28, 0x4, RZ ;  /* 0x000000041c1d7824 */ /* 0x000fe400078e00ff */
[----:B------:R-:W-:Y:S01]  /*1cd0*/  FADD R33, -R30, R33 ;  /* 0x000000211e217221 */ /* 0x000fe20000000100 */
[----:B------:R-:W-:Y:S01]  /*1ce0*/  SHF.L.U64.HI R31, R28, 0x2, R31 ;  /* 0x000000021c1f7819 */ /* 0x000fe2000001021f */
[----:B------:R-:W-:Y:S01]  /*1cf0*/  IMAD.X R3, R19, 0x1, R3, P0 ;  /* 0x0000000113037824 */ /* 0x000fe200000e0603 */
[----:B------:R-:W-:Y:S01]  /*1d00*/  IADD3 R28, P0, R29, UR6, RZ ;  /* 0x000000061d1c7c10 */ /* 0x000fe2000ff1e0ff */
[----:B------:R-:W-:-:S02]  /*1d10*/  IMAD.SHL.U32 R36, R2, 0x4, RZ ;  /* 0x0000000402247824 */ /* 0x000fc400078e00ff */
[----:B------:R-:W-:Y:S01]  /*1d20*/  FFMA R10, R10, R33, R30 ;  /* 0x000000210a0a7223 */ /* 0x000fe2000000001e */
[----:B------:R-:W-:Y:S02]  /*1d30*/  IADD3 R30, P1, R29, UR8, RZ ;  /* 0x000000081d1e7c10 */ /* 0x000fe4000ff3e0ff */
[----:B------:R-:W-:Y:S02]  /*1d40*/  SHF.L.U64.HI R32, R2, 0x2, R3 ;  /* 0x0000000202207819 */ /* 0x000fe40000010203 */
[----:B------:R-:W-:Y:S02]  /*1d50*/  IADD3.X R29, R31, UR7, RZ, P0, !PT ;  /* 0x000000071f1d7c10 */ /* 0x000fe400087fe4ff */
[----:B------:R-:W-:Y:S02]  /*1d60*/  IADD3 R2, P0, R36, UR6, RZ ;  /* 0x0000000624027c10 */ /* 0x000fe4000ff1e0ff */
[----:B------:R-:W-:Y:S01]  /*1d70*/  IADD3.X R31, R31, UR9, RZ, P1, !PT ;  /* 0x000000091f1f7c10 */ /* 0x000fe20008ffe4ff */
[----:B------:R-:W2:Y:S01]  /*1d80*/  LDG.E.EL R28, desc[UR4][R28.64] ;  /* 0x000000041c1c7981 */ /* 0x000ea2000c2e1900 */
[----:B------:R-:W-:-:S02]  /*1d90*/  IADD3.X R3, R32, UR7, RZ, P0, !PT ;  /* 0x0000000720037c10 */ /* 0x000fc400087fe4ff */
[----:B------:R-:W-:Y:S01]  /*1da0*/  IADD3 R33, P0, R22, R27, RZ ;  /* 0x0000001b16217210 */ /* 0x000fe20007f1e0ff */
[----:B------:R0:W3:Y:S04]  /*1db0*/  LDG.E.EL R30, desc[UR4][R30.64] ;  /* 0x000000041e1e7981 */ /* 0x0000e8000c2e1900 */
[----:B------:R-:W-:Y:S01]  /*1dc0*/  IMAD.X R38, R5, 0x1, R15, P0 ;  /* 0x0000000105267824 */ /* 0x000fe200000e060f */
[----:B------:R-:W-:Y:S01]  /*1dd0*/  IADD3 R36, P2, R36, UR8, RZ ;  /* 0x0000000824247c10 */ /* 0x000fe2000ff5e0ff */
[C---:B------:R-:W-:Y:S01]  /*1de0*/  IMAD.SHL.U32 R34, R33.reuse, 0x4, RZ ;  /* 0x0000000421227824 */ /* 0x040fe200078e00ff */
[----:B------:R-:W4:Y:S02]  /*1df0*/  LDG.E.EL R2, desc[UR4][R2.64] ;  /* 0x0000000402027981 */ /* 0x000f24000c2e1900 */
[----:B------:R-:W-:-:S02]  /*1e00*/  SHF.L.U64.HI R33, R33, 0x2, R38 ;  /* 0x0000000221217819 */ /* 0x000fc40000010226 */
[----:B------:R-:W-:Y:S02]  /*1e10*/  IADD3 R38, P0, R34, UR6, RZ ;  /* 0x0000000622267c10 */ /* 0x000fe4000ff1e0ff */
[----:B------:R-:W-:Y:S02]  /*1e20*/  IADD3 R34, P1, R34, UR8, RZ ;  /* 0x0000000822227c10 */ /* 0x000fe4000ff3e0ff */
[----:B------:R-:W-:Y:S02]  /*1e30*/  IADD3.X R39, R33, UR7, RZ, P0, !PT ;  /* 0x0000000721277c10 */ /* 0x000fe400087fe4ff */
[----:B------:R-:W-:Y:S02]  /*1e40*/  IADD3.X R35, R33, UR9, RZ, P1, !PT ;  /* 0x0000000921237c10 */ /* 0x000fe40008ffe4ff */
[----:B0-----:R-:W-:Y:S01]  /*1e50*/  IADD3 R31, P0, R23, R27, RZ ;  /* 0x0000001b171f7210 */ /* 0x001fe20007f1e0ff */
[----:B------:R-:W5:Y:S01]  /*1e60*/  LDG.E.EL R3, desc[UR4][R38.64] ;  /* 0x0000000426037981 */ /* 0x000f62000c2e1900 */
[----:B------:R-:W-:-:S02]  /*1e70*/  IADD3 R22, P4, R22, R18, RZ ;  /* 0x0000001216167210 */ /* 0x000fc40007f9e0ff */
[----:B------:R-:W-:Y:S01]  /*1e80*/  IADD3 R27, P3, R20, R27, RZ ;  /* 0x0000001b141b7210 */ /* 0x000fe20007f7e0ff */
[----:B------:R0:W3:Y:S01]  /*1e90*/  LDG.E.EL R29, desc[UR4][R34.64] ;  /* 0x00000004221d7981 */ /* 0x0000e2000c2e1900 */
[----:B------:R-:W-:Y:S01]  /*1ea0*/  IADD3.X R37, R32, UR9, RZ, P2, !PT ;  /* 0x0000000920257c10 */ /* 0x000fe200097fe4ff */
[----:B------:R-:W-:Y:S01]  /*1eb0*/  IMAD.X R5, R5, 0x1, R19, P4 ;  /* 0x0000000105057824 */ /* 0x000fe200020e0613 */
[----:B------:R-:W-:Y:S01]  /*1ec0*/  IADD3 R23, P1, R18, R23, RZ ;  /* 0x0000001712177210 */ /* 0x000fe20007f3e0ff */
[----:B------:R-:W-:Y:S01]  /*1ed0*/  IMAD.SHL.U32 R32, R22, 0x4, RZ ;  /* 0x0000000416207824 */ /* 0x000fe200078e00ff */
[----:B------:R-:W-:Y:S01]  /*1ee0*/  IADD3 R20, P5, R20, R18, RZ ;  /* 0x0000001214147210 */ /* 0x000fe20007fbe0ff */
[----:B------:R-:W-:Y:S01]  /*1ef0*/  IMAD.SHL.U32 R18, R31, 0x4, RZ ;  /* 0x000000041f127824 */ /* 0x000fe200078e00ff */
[----:B------:R1:W3:Y:S01]  /*1f00*/  LDG.E.EL R33, desc[UR4][R36.64] ;  /* 0x0000000424217981 */ /* 0x0002e2000c2e1900 */
[----:B0-----:R-:W-:Y:S01]  /*1f10*/  IMAD.X R34, R24, 0x1, R15, P0 ;  /* 0x0000000118227824 */ /* 0x001fe200000e060f */
[----:B------:R-:W-:Y:S01]  /*1f20*/  SHF.L.U64.HI R35, R22, 0x2, R5 ;  /* 0x0000000216237819 */ /* 0x000fe20000010205 */
[----:B------:R-:W-:-:S03]  /*1f30*/  IMAD.X R15, R4, 0x1, R15, P3 ;  /* 0x00000001040f7824 */ /* 0x000fc600018e060f */
[----:B------:R-:W-:Y:S01]  /*1f40*/  SHF.L.U64.HI R34, R31, 0x2, R34 ;  /* 0x000000021f227819 */ /* 0x000fe20000010222 */
[----:B------:R-:W-:Y:S01]  /*1f50*/  IMAD.X R31, R4, 0x1, R19, P5 ;  /* 0x00000001041f7824 */ /* 0x000fe200028e0613 */
[----:B-1----:R-:W-:Y:S02]  /*1f60*/  IADD3 R36, P2, R32, UR6, RZ ;  /* 0x0000000620247c10 */ /* 0x002fe4000ff5e0ff */
[----:B------:R-:W-:Y:S02]  /*1f70*/  IADD3 R4, P0, R18, UR6, RZ ;  /* 0x0000000612047c10 */ /* 0x000fe4000ff1e0ff */
[----:B------:R-:W-:Y:S02]  /*1f80*/  IADD3.X R37, R35, UR7, RZ, P2, !PT ;  /* 0x0000000723257c10 */ /* 0x000fe400097fe4ff */
[----:B------:R-:W-:Y:S02]  /*1f90*/  IADD3.X R5, R34, UR7, RZ, P0, !PT ;  /* 0x0000000722057c10 */ /* 0x000fe400087fe4ff */
[----:B------:R-:W-:Y:S01]  /*1fa0*/  IADD3 R18, P0, R18, UR8, RZ ;  /* 0x0000000812127c10 */ /* 0x000fe2000ff1e0ff */
[----:B------:R-:W3:Y:S01]  /*1fb0*/  LDG.E.EL R22, desc[UR4][R36.64] ;  /* 0x0000000424167981 */ /* 0x000ee2000c2e1900 */
[----:B------:R-:W-:-:S02]  /*1fc0*/  IMAD.X R24, R19, 0x1, R24, P1 ;  /* 0x0000000113187824 */ /* 0x000fc400008e0618 */
[----:B------:R-:W-:Y:S01]  /*1fd0*/  IADD3.X R19, R34, UR9, RZ, P0, !PT ;  /* 0x0000000922137c10 */ /* 0x000fe200087fe4ff */
[----:B------:R0:W3:Y:S02]  /*1fe0*/  LDG.E.EL R36, desc[UR4][R4.64] ;  /* 0x0000000404247981 */ /* 0x0000e4000c2e1900 */
[C---:B------:R-:W-:Y:S01]  /*1ff0*/  SHF.L.U64.HI R24, R23.reuse, 0x2, R24 ;  /* 0x0000000217187819 */ /* 0x040fe20000010218 */
[----:B------:R-:W-:Y:S01]  /*2000*/  IMAD.SHL.U32 R23, R23, 0x4, RZ ;  /* 0x0000000417177824 */ /* 0x000fe200078e00ff */
[----:B------:R-:W3:Y:S01]  /*2010*/  LDG.E.EL R18, desc[UR4][R18.64] ;  /* 0x0000000412127981 */ /* 0x000ee2000c2e1900 */
[----:B0-----:R-:W-:-:S04]  /*2020*/  IADD3 R4, P0, R32, UR8, RZ ;  /* 0x0000000820047c10 */ /* 0x001fc8000ff1e0ff */
[----:B------:R-:W-:Y:S01]  /*2030*/  IADD3.X R5, R35, UR9, RZ, P0, !PT ;  /* 0x0000000923057c10 */ /* 0x000fe200087fe4ff */
[----:B------:R-:W-:-:S04]  /*2040*/  IMAD.SHL.U32 R32, R27, 0x4, RZ ;  /* 0x000000041b207824 */ /* 0x000fc800078e00ff */
[----:B------:R0:W3:Y:S01]  /*2050*/  LDG.E.EL R19, desc[UR4][R4.64] ;  /* 0x0000000404137981 */ /* 0x0000e2000c2e1900 */
[----:B------:R-:W-:Y:S02]  /*2060*/  SHF.L.U64.HI R15, R27, 0x2, R15 ;  /* 0x000000021b0f7819 */ /* 0x000fe4000001020f */
[----:B0-----:R-:W-:-:S04]  /*2070*/  IADD3 R4, P0, R23, UR6, RZ ;  /* 0x0000000617047c10 */ /* 0x001fc8000ff1e0ff */
[----:B------:R-:W-:Y:S02]  /*2080*/  IADD3.X R5, R24, UR7, RZ, P0, !PT ;  /* 0x0000000718057c10 */ /* 0x000fe400087fe4ff */
[----:B------:R-:W-:-:S03]  /*2090*/  IADD3 R34, P0, R32, UR6, RZ ;  /* 0x0000000620227c10 */ /* 0x000fc6000ff1e0ff */
[----:B------:R0:W3:Y:S01]  /*20a0*/  LDG.E.EL R27, desc[UR4][R4.64] ;  /* 0x00000004041b7981 */ /* 0x0000e2000c2e1900 */
[----:B------:R-:W-:Y:S02]  /*20b0*/  IADD3.X R35, R15, UR7, RZ, P0, !PT ;  /* 0x000000070f237c10 */ /* 0x000fe400087fe4ff */
[C---:B------:R-:W-:Y:S01]  /*20c0*/  SHF.L.U64.HI R31, R20.reuse, 0x2, R31 ;  /* 0x00000002141f7819 */ /* 0x040fe2000001021f */
[----:B------:R-:W-:Y:S02]  /*20d0*/  IMAD.SHL.U32 R20, R20, 0x4, RZ ;  /* 0x0000000414147824 */ /* 0x000fe400078e00ff */
[----:B------:R-:W3:Y:S01]  /*20e0*/  LDG.E.EL R34, desc[UR4][R34.64] ;  /* 0x0000000422227981 */ /* 0x000ee2000c2e1900 */
[----:B0-----:R-:W-:-:S04]  /*20f0*/  IADD3 R4, P0, R32, UR8, RZ ;  /* 0x0000000820047c10 */ /* 0x001fc8000ff1e0ff */
[----:B------:R-:W-:-:S05]  /*2100*/  IADD3.X R5, R15, UR9, RZ, P0, !PT ;  /* 0x000000090f057c10 */ /* 0x000fca00087fe4ff */
[----:B------:R0:W3:Y:S02]  /*2110*/  LDG.E.EL R15, desc[UR4][R4.64] ;  /* 0x00000004040f7981 */ /* 0x0000e4000c2e1900 */
[----:B0-----:R-:W-:-:S04]  /*2120*/  IADD3 R4, P0, R20, UR6, RZ ;  /* 0x0000000614047c10 */ /* 0x001fc8000ff1e0ff */
[----:B------:R-:W-:-:S05]  /*2130*/  IADD3.X R5, R31, UR7, RZ, P0, !PT ;  /* 0x000000071f057c10 */ /* 0x000fca00087fe4ff */
[----:B------:R0:W3:Y:S01]  /*2140*/  LDG.E.EL R32, desc[UR4][R4.64] ;  /* 0x0000000404207981 */ /* 0x0000e2000c2e1900 */
[----:B------:R-:W-:-:S04]  /*2150*/  IADD3 R38, P1, R20, UR8, RZ ;  /* 0x0000000814267c10 */ /* 0x000fc8000ff3e0ff */
[----:B------:R-:W-:Y:S02]  /*2160*/  IADD3.X R39, R31, UR9, RZ, P1, !PT ;  /* 0x000000091f277c10 */ /* 0x000fe40008ffe4ff */
[----:B0-----:R-:W-:-:S04]  /*2170*/  IADD3 R4, P0, R23, UR8, RZ ;  /* 0x0000000817047c10 */ /* 0x001fc8000ff1e0ff */
[----:B------:R-:W3:Y:S01]  /*2180*/  LDG.E.EL R39, desc[UR4][R38.64] ;  /* 0x0000000426277981 */ /* 0x000ee2000c2e1900 */
[----:B------:R-:W-:-:S05]  /*2190*/  IADD3.X R5, R24, UR9, RZ, P0, !PT ;  /* 0x0000000918057c10 */ /* 0x000fca00087fe4ff */
[----:B------:R0:W3:Y:S02]  /*21a0*/  LDG.E.EL R20, desc[UR4][R4.64] ;  /* 0x0000000404147981 */ /* 0x0000e4000c2e1900 */
[----:B0-----:R-:W0:Y:S01]  /*21b0*/  LDC.64 R4, c[0x0][0x210] ;  /* 0x00008400ff047b82 */ /* 0x001e220000000a00 */
[----:B------:R-:W-:Y:S01]  /*21c0*/  FADD R7, -R6, R7 ;  /* 0x0000000706077221 */ /* 0x000fe20000000100 */
[----:B------:R-:W-:Y:S01]  /*21d0*/  FADD R26, -R25, R26 ;  /* 0x0000001a191a7221 */ /* 0x000fe20000000100 */
[----:B------:R-:W-:Y:S01]  /*21e0*/  FADD R16, -R17, R16 ;  /* 0x0000001011107221 */ /* 0x000fe20000000100 */
[----:B--2---:R-:W-:Y:S02]  /*21f0*/  FSETP.GT.AND P4, PT, R28, RZ, PT ;  /* 0x000000ff1c00720b */ /* 0x004fe40003f84000 */
[----:B----4-:R-:W-:-:S11]  /*2200*/  FSETP.GT.AND P3, PT, R2, RZ, PT ;  /* 0x000000ff0200720b */ /* 0x010fd60003f64000 */
[----:B------:R-:W-:Y:S01]  /*2210*/  @!P4 FMUL R28, R28, 0.20000000298023223877 ;  /* 0x3e4ccccd1c1cc820 */ /* 0x000fe20000400000 */
[----:B-----5:R-:W-:Y:S01]  /*2220*/  FSETP.GT.AND P2, PT, R3, RZ, PT ;  /* 0x000000ff0300720b */ /* 0x020fe20003f44000 */
[----:B------:R-:W-:Y:S02]  /*2230*/  @!P3 FMUL R2, R2, 0.20000000298023223877 ;  /* 0x3e4ccccd0202b820 */ /* 0x000fe40000400000 */
[----:B---3--:R-:W-:-:S10]  /*2240*/  FADD R30, R30, R28 ;  /* 0x0000001c1e1e7221 */ /* 0x008fd40000000000 */
[----:B------:R-:W-:Y:S01]  /*2250*/  @!P2 FMUL R3, R3, 0.20000000298023223877 ;  /* 0x3e4ccccd0303a820 */ /* 0x000fe20000400000 */
[----:B------:R-:W-:Y:S01]  /*2260*/  FADD R33, R33, R2 ;  /* 0x0000000221217221 */ /* 0x000fe20000000000 */
[----:B------:R-:W-:Y:S02]  /*2270*/  FSETP.GT.AND P1, PT, R22, RZ, PT ;  /* 0x000000ff1600720b */ /* 0x000fe40003f24000 */
[----:B------:R-:W-:-:S11]  /*2280*/  FSETP.GT.AND P0, PT, R36, RZ, PT ;  /* 0x000000ff2400720b */ /* 0x000fd60003f04000 */
[----:B------:R-:W-:Y:S01]  /*2290*/  @!P1 FMUL R22, R22, 0.20000000298023223877 ;  /* 0x3e4ccccd16169820 */ /* 0x000fe20000400000 */
[----:B------:R-:W-:Y:S01]  /*22a0*/  FADD R2, R29, R3 ;  /* 0x000000031d027221 */ /* 0x000fe20000000000 */
[----:B------:R-:W-:Y:S01]  /*22b0*/  FADD R33, -R30, R33 ;  /* 0x000000211e217221 */ /* 0x000fe20000000100 */
[----:B------:R-:W-:-:S04]  /*22c0*/  @!P0 FMUL R36, R36, 0.20000000298023223877 ;  /* 0x3e4ccccd24248820 */ /* 0x000fc80000400000 */
[----:B------:R-:W-:Y:S01]  /*22d0*/  FADD R18, R18, R36 ;  /* 0x0000002412127221 */ /* 0x000fe20000000000 */
[----:B------:R-:W-:Y:S01]  /*22e0*/  FADD R19, R19, R22 ;  /* 0x0000001613137221 */ /* 0x000fe20000000000 */
[----:B------:R-:W-:Y:S02]  /*22f0*/  FSETP.GT.AND P5, PT, R27, RZ, PT ;  /* 0x000000ff1b00720b */ /* 0x000fe40003fa4000 */
[----:B------:R-:W-:-:S11]  /*2300*/  FSETP.GT.AND P4, PT, R34, RZ, PT ;  /* 0x000000ff2200720b */ /* 0x000fd60003f84000 */
[----:B------:R-:W-:Y:S02]  /*2310*/  @!P5 FMUL R27, R27, 0.20000000298023223877 ;  /* 0x3e4ccccd1b1bd820 */ /* 0x000fe40000400000 */
[----:B------:R-:W-:Y:S01]  /*2320*/  @!P4 FMUL R34, R34, 0.20000000298023223877 ;  /* 0x3e4ccccd2222c820 */ /* 0x000fe20000400000 */
[----:B------:R-:W-:-:S03]  /*2330*/  FSETP.GT.AND P6, PT, R32, RZ, PT ;  /* 0x000000ff2000720b */ /* 0x000fc60003fc4000 */
[----:B------:R-:W-:Y:S01]  /*2340*/  FADD R34, R15, R34 ;  /* 0x000000220f227221 */ /* 0x000fe20000000000 */
[----:B------:R-:W-:-:S09]  /*2350*/  FADD R19, -R2, R19 ;  /* 0x0000001302137221 */ /* 0x000fd20000000100 */
[----:B------:R-:W-:-:S04]  /*2360*/  @!P6 FMUL R32, R32, 0.20000000298023223877 ;  /* 0x3e4ccccd2020e820 */ /* 0x000fc80000400000 */
[----:B------:R-:W-:Y:S01]  /*2370*/  FADD R39, R39, R32 ;  /* 0x0000002027277221 */ /* 0x000fe20000000000 */
[----:B------:R-:W-:-:S03]  /*2380*/  FADD R27, R20, R27 ;  /* 0x0000001b141b7221 */ /* 0x000fc60000000000 */
[----:B------:R-:W-:Y:S01]  /*2390*/  FADD R39, -R34, R39 ;  /* 0x0000002722277221 */ /* 0x000fe20000000100 */
[----:B------:R-:W-:Y:S01]  /*23a0*/  FADD R27, -R18, R27 ;  /* 0x0000001b121b7221 */ /* 0x000fe20000000100 */
[C---:B------:R-:W-:Y:S01]  /*23b0*/  FFMA R30, R11.reuse, R33, R30 ;  /* 0x000000210b1e7223 */ /* 0x040fe2000000001e */
[C---:B------:R-:W-:Y:S01]  /*23c0*/  FFMA R19, R11.reuse, R19, R2 ;  /* 0x000000130b137223 */ /* 0x040fe20000000002 */
[C---:B------:R-:W-:Y:S01]  /*23d0*/  FFMA R39, R11.reuse, R39, R34 ;  /* 0x000000270b277223 */ /* 0x040fe20000000022 */
[----:B------:R-:W-:Y:S01]  /*23e0*/  FFMA R18, R11, R27, R18 ;  /* 0x0000001b0b127223 */ /* 0x000fe20000000012 */
[----:B------:R-:W-:Y:S01]  /*23f0*/  FADD R11, -R12, R9 ;  /* 0x000000090c0b7221 */ /* 0x000fe20000000100 */
[----:B0-----:R-:W-:-:S04]  /*2400*/  IMAD.WIDE R2, R0, 0x4, R4 ;  /* 0x0000000400027825 */ /* 0x001fc800078e0204 */
[C---:B------:R-:W-:Y:S01]  /*2410*/  FFMA R4, R13.reuse, R7, R6 ;  /* 0x000000070d047223 */ /* 0x040fe20000000006 */
[----:B------:R-:W-:Y:S01]  /*2420*/  FADD R6, -R14, R10 ;  /* 0x0000000a0e067221 */ /* 0x000fe20000000100 */
[----:B------:R-:W-:Y:S01]  /*2430*/  FFMA R5, R13, R11, R12 ;  /* 0x0000000b0d057223 */ /* 0x000fe2000000000c */
[----:B------:R-:W-:Y:S01]  /*2440*/  FADD R11, -R30, R19 ;  /* 0x000000131e0b7221 */ /* 0x000fe20000000100 */
[----:B------:R-:W-:Y:S01]  /*2450*/  FADD R7, -R18, R39 ;  /* 0x0000002712077221 */ /* 0x000fe20000000100 */
[C---:B------:R-:W-:Y:S01]  /*2460*/  FFMA R9, R21.reuse, R26, R25 ;  /* 0x0000001a15097223 */ /* 0x040fe20000000019 */
[----:B------:R-:W-:Y:S01]  /*2470*/  FFMA R10, R21, R16, R17 ;  /* 0x00000010150a7223 */ /* 0x000fe20000000011 */
[----:B------:R-:W-:Y:S01]  /*2480*/  FFMA R6, R13, R6, R14 ;  /* 0x000000060d067223 */ /* 0x000fe2000000000e */
[----:B------:R-:W-:Y:S01]  /*2490*/  FFMA R11, R21, R11, R30 ;  /* 0x0000000b150b7223 */ /* 0x000fe2000000001e */
[----:B------:R-:W-:-:S04]  /*24a0*/  FFMA R7, R13, R7, R18 ;  /* 0x000000070d077223 */ /* 0x000fc80000000012 */
[----:B------:R-:W-:Y:S04]  /*24b0*/  STG.E.128 desc[UR4][R2.64], R8 ;  /* 0x0000000802007986 */ /* 0x000fe8000c101d04 */
[----:B------:R-:W-:Y:S01]  /*24c0*/  STG.E.128 desc[UR4][R2.64+0x800], R4 ;  /* 0x0008000402007986 */ /* 0x000fe2000c101d04 */
[----:B------:R-:W-:Y:S05]  /*24d0*/  EXIT ;  /* 0x000000000000794d */ /* 0x000fea0003800000 */
.L_x_0:
[----:B------:R-:W-:-:S00]  /*24e0*/  BRA `(.L_x_0) ;  /* 0xfffffffc00fc7947 */ /* 0x000fc0000383ffff */
[----:B------:R-:W-:-:S00]  /*24f0*/  NOP ;  /* 0x0000000000007918 */ /* 0x000fc00000000000 */
        /* <DEDUP_REMOVED lines=8> */
.L_x_1:


//--------------------- .nv.constant0.triton_poi_fused__unsafe_index_add_leaky_relu_mul_sub_33 --------------------------
	.section	.nv.constant0.triton_poi_fused__unsafe_index_add_leaky_relu_mul_sub_33,"a",@progbits
	.sectionflags	@""
	.align	4
.nv.constant0.triton_poi_fused__unsafe_index_add_leaky_relu_mul_sub_33:
	.zero		604
